// auto-generated by cutlass_sweep.gemm — config: {"arch": "sm_100", "cluster_m": 1, "cluster_n": 1, "dtype": "bf16", "dtype_b": "bf16", "layout": "nt", "stages": 0, "tile_k": 128, "tile_m": 64, "tile_n": 128}
#include "cutlass/cutlass.h"
#include "cutlass/gemm/collective/collective_builder.hpp"
#include "cutlass/gemm/device/gemm_universal_adapter.h"
#include "cutlass/gemm/kernel/gemm_universal.hpp"
#include "cutlass/epilogue/collective/collective_builder.hpp"

using ElemA = cutlass::bfloat16_t;
using ElemB = cutlass::bfloat16_t;
using ElemCD = cutlass::bfloat16_t;
using Acc  = float;
using TileShape    = cute::Shape<cute::_64, cute::_128, cute::_128>;
using ClusterShape = cute::Shape<cute::_1, cute::_1, cute::_1>;

using CollectiveEpilogue = typename cutlass::epilogue::collective::CollectiveBuilder<
    cutlass::arch::Sm100, cutlass::arch::OpClassTensorOp,
    TileShape, ClusterShape,
    cutlass::epilogue::collective::EpilogueTileAuto,
    Acc, Acc,
    ElemCD, cutlass::layout::RowMajor, 128 / cutlass::sizeof_bits<ElemCD>::value,
    ElemCD, cutlass::layout::RowMajor, 128 / cutlass::sizeof_bits<ElemCD>::value,
    cutlass::epilogue::collective::EpilogueScheduleAuto
  >::CollectiveOp;

using CollectiveMainloop = typename cutlass::gemm::collective::CollectiveBuilder<
    cutlass::arch::Sm100, cutlass::arch::OpClassTensorOp,
    ElemA, cutlass::layout::RowMajor, 128 / cutlass::sizeof_bits<ElemA>::value,
    ElemB, cutlass::layout::ColumnMajor, 128 / cutlass::sizeof_bits<ElemB>::value,
    Acc,
    TileShape, ClusterShape,
    cutlass::gemm::collective::StageCountAutoCarveout<static_cast<int>(sizeof(typename CollectiveEpilogue::SharedStorage))>,
    cutlass::gemm::collective::KernelScheduleAuto
  >::CollectiveOp;

using GemmKernel = cutlass::gemm::kernel::GemmUniversal<
    cute::Shape<int,int,int,int>,
    CollectiveMainloop,
    CollectiveEpilogue
>;
using Gemm = cutlass::gemm::device::GemmUniversalAdapter<GemmKernel>;

// Force the device kernel symbol into the cubin without needing a host main.
auto* _anchor = &cutlass::device_kernel<GemmKernel>;


// ===== COMPILED SASS (sm_100a) =====

	.target	sm_100a

	.elftype	@"ET_EXEC"


//--------------------- .note.nv.tkinfo           --------------------------
	.section	.note.nv.tkinfo,"",@"SHT_NOTE"
	.sectionflags	@"SHF_NOTE_NV_TKINFO"
	.tkinfo
        /*0018*/ 	.word	0x00000002
        /*0030*/ 	.string	""
        /*0030*/ 	.string	"ptxas"
        /*0030*/ 	.string	"Cuda compilation tools, release 13.0, V13.0.88"
        /*0030*/ 	.string	"Build cuda_13.0.r13.0/compiler.36424714_0"
        /*0030*/ 	.string	"-arch sm_100a -m 64 "



//--------------------- .note.nv.cuinfo           --------------------------
	.section	.note.nv.cuinfo,"",@"SHT_NOTE"
	.sectionflags	@"SHF_NOTE_NV_CUINFO"
        /*0018*/ 	.short	0x0002
        /*001a*/ 	.short	0x0064
        /*001c*/ 	.short	0x0082
	.zero		2


//--------------------- .nv.info                  --------------------------
	.section	.nv.info,"",@"SHT_CUDA_INFO"
	.align	4


	//----- nvinfo : EIATTR_REGCOUNT
	.align		4
        /*0000*/ 	.byte	0x04, 0x2f
        /*0002*/ 	.short	(.L_19 - .L_18)
	.align		4
.L_18:
        /*0004*/ 	.word	index@(_ZN7cutlass13device_kernelINS_4gemm6kernel13GemmUniversalIN4cute5tupleIJiiiiEEENS1_10collective13CollectiveMmaINS1_35MainloopSm100TmaUmmaWarpSpecializedILi4ELi2ELi4ENS5_IJNS4_1CILi1EEESB_SB_EEEEENS5_IJNSA_ILi64EEENSA_ILi128EEESF_EEENS_10bfloat16_tENS5_IJlSB_lEEESH_SI_NS4_8TiledMMAINS4_8MMA_AtomIJNS4_20SM100_MMA_F16BF16_SSISH_SH_fLi64ELi128ELNS4_4UMMA5MajorE0ELSN_0ELNSM_7ScaleInE0ELSO_0EEEEEENS4_6LayoutISC_NS5_IJNSA_ILi0EEESS_SS_EEEEENS5_IJNS4_10UnderscoreESV_SV_EEEEENS4_13SM90_TMA_LOADENS4_14ComposedLayoutINS4_7SwizzleILi3ELi4ELi3EEENS4_18smem_ptr_flag_bitsILi16EEENSR_INS5_IJNSA_ILi8EEESE_EEENS5_IJSE_SB_EEEEEEEvNS4_8identityESY_S18_vS19_EENS_8epilogue10collective18CollectiveEpilogueINS1B_23Sm100TmaWarpSpecializedILi4ELi2ELi16ELb1ELb0EEEJSG_NS5_IJNSR_ISE_SB_EENSR_INSA_ILi32EEESB_EEEEESH_SI_SH_SI_NS1B_6fusion15FusionCallbacksIS1F_NS1K_17LinearCombinationISH_fSH_fLNS_15FloatRoundStyleE2EEESG_S1J_JEEENS4_5SM1004TMEM4LOAD26SM100_TMEM_LOAD_16dp256b4xESY_NSZ_INS10_ILi2ELi4ELi3EEES13_NSR_INS5_IJS14_S1H_EEENS5_IJS1H_SB_EEEEEEENS4_17SM75_U32x4_LDSM_NENS4_14SM90_TMA_STOREES1Y_NS4_17SM90_U32x4_STSM_NENS4_39AutoVectorizingCopyWithAssumedAlignmentILi128EEEEEEvvEEEEvNT_6ParamsE)
        /*0008*/ 	.word	0x0000005b


	//----- nvinfo : EIATTR_FRAME_SIZE
	.align		4
.L_19:
        /*000c*/ 	.byte	0x04, 0x11
        /*000e*/ 	.short	(.L_21 - .L_20)
	.align		4
.L_20:
        /*0010*/ 	.word	index@($__internal_2_$__cuda_sm10x_tcgen05_guardrail_trap_unallocated_columns_being_dealloced)
        /*0014*/ 	.word	0x00000000


	//----- nvinfo : EIATTR_FRAME_SIZE
	.align		4
.L_21:
        /*0018*/ 	.byte	0x04, 0x11
        /*001a*/ 	.short	(.L_23 - .L_22)
	.align		4
.L_22:
        /*001c*/ 	.word	index@($__internal_1_$__cuda_sm10x_tcgen05_guardrail_trap_phase_invalid_during_alloc)
        /*0020*/ 	.word	0x00000000


	//----- nvinfo : EIATTR_FRAME_SIZE
	.align		4
.L_23:
        /*0024*/ 	.byte	0x04, 0x11
        /*0026*/ 	.short	(.L_25 - .L_24)
	.align		4
.L_24:
        /*0028*/ 	.word	index@($__internal_0_$__cuda_sm10x_tcgen05_guardrail_trap_col_being_dealloced_not_returned_by_alloc)
        /*002c*/ 	.word	0x00000000


	//----- nvinfo : EIATTR_FRAME_SIZE
	.align		4
.L_25:
        /*0030*/ 	.byte	0x04, 0x11
        /*0032*/ 	.short	(.L_27 - .L_26)
	.align		4
.L_26:
        /*0034*/ 	.word	index@(_ZN7cutlass13device_kernelINS_4gemm6kernel13GemmUniversalIN4cute5tupleIJiiiiEEENS1_10collective13CollectiveMmaINS1_35MainloopSm100TmaUmmaWarpSpecializedILi4ELi2ELi4ENS5_IJNS4_1CILi1EEESB_SB_EEEEENS5_IJNSA_ILi64EEENSA_ILi128EEESF_EEENS_10bfloat16_tENS5_IJlSB_lEEESH_SI_NS4_8TiledMMAINS4_8MMA_AtomIJNS4_20SM100_MMA_F16BF16_SSISH_SH_fLi64ELi128ELNS4_4UMMA5MajorE0ELSN_0ELNSM_7ScaleInE0ELSO_0EEEEEENS4_6LayoutISC_NS5_IJNSA_ILi0EEESS_SS_EEEEENS5_IJNS4_10UnderscoreESV_SV_EEEEENS4_13SM90_TMA_LOADENS4_14ComposedLayoutINS4_7SwizzleILi3ELi4ELi3EEENS4_18smem_ptr_flag_bitsILi16EEENSR_INS5_IJNSA_ILi8EEESE_EEENS5_IJSE_SB_EEEEEEEvNS4_8identityESY_S18_vS19_EENS_8epilogue10collective18CollectiveEpilogueINS1B_23Sm100TmaWarpSpecializedILi4ELi2ELi16ELb1ELb0EEEJSG_NS5_IJNSR_ISE_SB_EENSR_INSA_ILi32EEESB_EEEEESH_SI_SH_SI_NS1B_6fusion15FusionCallbacksIS1F_NS1K_17LinearCombinationISH_fSH_fLNS_15FloatRoundStyleE2EEESG_S1J_JEEENS4_5SM1004TMEM4LOAD26SM100_TMEM_LOAD_16dp256b4xESY_NSZ_INS10_ILi2ELi4ELi3EEES13_NSR_INS5_IJS14_S1H_EEENS5_IJS1H_SB_EEEEEEENS4_17SM75_U32x4_LDSM_NENS4_14SM90_TMA_STOREES1Y_NS4_17SM90_U32x4_STSM_NENS4_39AutoVectorizingCopyWithAssumedAlignmentILi128EEEEEEvvEEEEvNT_6ParamsE)
        /*0038*/ 	.word	0x00000000


	//----- nvinfo : EIATTR_MIN_STACK_SIZE
	.align		4
.L_27:
        /*003c*/ 	.byte	0x04, 0x12
        /*003e*/ 	.short	(.L_29 - .L_28)
	.align		4
.L_28:
        /*0040*/ 	.word	index@(_ZN7cutlass13device_kernelINS_4gemm6kernel13GemmUniversalIN4cute5tupleIJiiiiEEENS1_10collective13CollectiveMmaINS1_35MainloopSm100TmaUmmaWarpSpecializedILi4ELi2ELi4ENS5_IJNS4_1CILi1EEESB_SB_EEEEENS5_IJNSA_ILi64EEENSA_ILi128EEESF_EEENS_10bfloat16_tENS5_IJlSB_lEEESH_SI_NS4_8TiledMMAINS4_8MMA_AtomIJNS4_20SM100_MMA_F16BF16_SSISH_SH_fLi64ELi128ELNS4_4UMMA5MajorE0ELSN_0ELNSM_7ScaleInE0ELSO_0EEEEEENS4_6LayoutISC_NS5_IJNSA_ILi0EEESS_SS_EEEEENS5_IJNS4_10UnderscoreESV_SV_EEEEENS4_13SM90_TMA_LOADENS4_14ComposedLayoutINS4_7SwizzleILi3ELi4ELi3EEENS4_18smem_ptr_flag_bitsILi16EEENSR_INS5_IJNSA_ILi8EEESE_EEENS5_IJSE_SB_EEEEEEEvNS4_8identityESY_S18_vS19_EENS_8epilogue10collective18CollectiveEpilogueINS1B_23Sm100TmaWarpSpecializedILi4ELi2ELi16ELb1ELb0EEEJSG_NS5_IJNSR_ISE_SB_EENSR_INSA_ILi32EEESB_EEEEESH_SI_SH_SI_NS1B_6fusion15FusionCallbacksIS1F_NS1K_17LinearCombinationISH_fSH_fLNS_15FloatRoundStyleE2EEESG_S1J_JEEENS4_5SM1004TMEM4LOAD26SM100_TMEM_LOAD_16dp256b4xESY_NSZ_INS10_ILi2ELi4ELi3EEES13_NSR_INS5_IJS14_S1H_EEENS5_IJS1H_SB_EEEEEEENS4_17SM75_U32x4_LDSM_NENS4_14SM90_TMA_STOREES1Y_NS4_17SM90_U32x4_STSM_NENS4_39AutoVectorizingCopyWithAssumedAlignmentILi128EEEEEEvvEEEEvNT_6ParamsE)
        /*0044*/ 	.word	0x00000000
.L_29:


//--------------------- .nv.compat                --------------------------
	.section	.nv.compat,"",@"SHT_CUDA_COMPAT_INFO"
	.align	4
        /*0000*/ 	.byte	0x02, 0x09, 0x01, 0x00, 0x02, 0x02, 0x02, 0x00, 0x02, 0x05, 0x05, 0x00, 0x03, 0x07, 0x01, 0x01
        /*0010*/ 	.byte	0x02, 0x03, 0x01, 0x00, 0x02, 0x06, 0x01, 0x00, 0x04, 0x0b, 0x08, 0x00, 0x09, 0x00, 0x00, 0x00
        /*0020*/ 	.byte	0x00, 0x00, 0x00, 0x00


//--------------------- .nv.info._ZN7cutlass13device_kernelINS_4gemm6kernel13GemmUniversalIN4cute5tupleIJiiiiEEENS1_10collective13CollectiveMmaINS1_35MainloopSm100TmaUmmaWarpSpecializedILi4ELi2ELi4ENS5_IJNS4_1CILi1EEESB_SB_EEEEENS5_IJNSA_ILi64EEENSA_ILi128EEESF_EEENS_10bfloat16_tENS5_IJlSB_lEEESH_SI_NS4_8TiledMMAINS4_8MMA_AtomIJNS4_20SM100_MMA_F16BF16_SSISH_SH_fLi64ELi128ELNS4_4UMMA5MajorE0ELSN_0ELNSM_7ScaleInE0ELSO_0EEEEEENS4_6LayoutISC_NS5_IJNSA_ILi0EEESS_SS_EEEEENS5_IJNS4_10UnderscoreESV_SV_EEEEENS4_13SM90_TMA_LOADENS4_14ComposedLayoutINS4_7SwizzleILi3ELi4ELi3EEENS4_18smem_ptr_flag_bitsILi16EEENSR_INS5_IJNSA_ILi8EEESE_EEENS5_IJSE_SB_EEEEEEEvNS4_8identityESY_S18_vS19_EENS_8epilogue10collective18CollectiveEpilogueINS1B_23Sm100TmaWarpSpecializedILi4ELi2ELi16ELb1ELb0EEEJSG_NS5_IJNSR_ISE_SB_EENSR_INSA_ILi32EEESB_EEEEESH_SI_SH_SI_NS1B_6fusion15FusionCallbacksIS1F_NS1K_17LinearCombinationISH_fSH_fLNS_15FloatRoundStyleE2EEESG_S1J_JEEENS4_5SM1004TMEM4LOAD26SM100_TMEM_LOAD_16dp256b4xESY_NSZ_INS10_ILi2ELi4ELi3EEES13_NSR_INS5_IJS14_S1H_EEENS5_IJS1H_SB_EEEEEEENS4_17SM75_U32x4_LDSM_NENS4_14SM90_TMA_STOREES1Y_NS4_17SM90_U32x4_STSM_NENS4_39AutoVectorizingCopyWithAssumedAlignmentILi128EEEEEEvvEEEEvNT_6ParamsE --------------------------
	.section	.nv.info._ZN7cutlass13device_kernelINS_4gemm6kernel13GemmUniversalIN4cute5tupleIJiiiiEEENS1_10collective13CollectiveMmaINS1_35MainloopSm100TmaUmmaWarpSpecializedILi4ELi2ELi4ENS5_IJNS4_1CILi1EEESB_SB_EEEEENS5_IJNSA_ILi64EEENSA_ILi128EEESF_EEENS_10bfloat16_tENS5_IJlSB_lEEESH_SI_NS4_8TiledMMAINS4_8MMA_AtomIJNS4_20SM100_MMA_F16BF16_SSISH_SH_fLi64ELi128ELNS4_4UMMA5MajorE0ELSN_0ELNSM_7ScaleInE0ELSO_0EEEEEENS4_6LayoutISC_NS5_IJNSA_ILi0EEESS_SS_EEEEENS5_IJNS4_10UnderscoreESV_SV_EEEEENS4_13SM90_TMA_LOADENS4_14ComposedLayoutINS4_7SwizzleILi3ELi4ELi3EEENS4_18smem_ptr_flag_bitsILi16EEENSR_INS5_IJNSA_ILi8EEESE_EEENS5_IJSE_SB_EEEEEEEvNS4_8identityESY_S18_vS19_EENS_8epilogue10collective18CollectiveEpilogueINS1B_23Sm100TmaWarpSpecializedILi4ELi2ELi16ELb1ELb0EEEJSG_NS5_IJNSR_ISE_SB_EENSR_INSA_ILi32EEESB_EEEEESH_SI_SH_SI_NS1B_6fusion15FusionCallbacksIS1F_NS1K_17LinearCombinationISH_fSH_fLNS_15FloatRoundStyleE2EEESG_S1J_JEEENS4_5SM1004TMEM4LOAD26SM100_TMEM_LOAD_16dp256b4xESY_NSZ_INS10_ILi2ELi4ELi3EEES13_NSR_INS5_IJS14_S1H_EEENS5_IJS1H_SB_EEEEEEENS4_17SM75_U32x4_LDSM_NENS4_14SM90_TMA_STOREES1Y_NS4_17SM90_U32x4_STSM_NENS4_39AutoVectorizingCopyWithAssumedAlignmentILi128EEEEEEvvEEEEvNT_6ParamsE,"",@"SHT_CUDA_INFO"
	.sectionflags	@""
	.align	4


	//----- nvinfo : EIATTR_CUDA_API_VERSION
	.align		4
        /*0000*/ 	.byte	0x04, 0x37
        /*0002*/ 	.short	(.L_31 - .L_30)
.L_30:
        /*0004*/ 	.word	0x00000082


	//----- nvinfo : EIATTR_KPARAM_INFO
	.align		4
.L_31:
        /*0008*/ 	.byte	0x04, 0x17
        /*000a*/ 	.short	(.L_33 - .L_32)
.L_32:
        /*000c*/ 	.word	0x00000000
        /*0010*/ 	.short	0x0000
        /*0012*/ 	.short	0x0000
        /*0014*/ 	.byte	0x00, 0xf0, 0x01, 0x20


	//----- nvinfo : EIATTR_AT_ENTRY_FRAGMENTS
	.align		4
.L_33:
        /*0018*/ 	.byte	0x04, 0x4f
        /*001a*/ 	.short	(.L_35 - .L_34)


	//   ....[0]....
.L_34:
        /*001c*/ 	.word	0x00000006


	//----- nvinfo : EIATTR_RESERVED_SMEM_USED
	.align		4
.L_35:
        /*0020*/ 	.byte	0x01, 0x41
	.zero		2


	//----- nvinfo : EIATTR_SPARSE_MMA_MASK
	.align		4
        /*0024*/ 	.byte	0x03, 0x50
        /*0026*/ 	.short	0x0000


	//----- nvinfo : EIATTR_TCGEN05_1CTA_USED
	.align		4
        /*0028*/ 	.byte	0x01, 0x51
	.zero		2


	//----- nvinfo : EIATTR_MAXREG_COUNT
	.align		4
        /*002c*/ 	.byte	0x03, 0x1b
        /*002e*/ 	.short	0x00ff


	//----- nvinfo : EIATTR_NUM_BARRIERS
	.align		4
        /*0030*/ 	.byte	0x02, 0x4c
        /*0032*/ 	.byte	0x07
	.zero		1


	//----- nvinfo : EIATTR_EXTERNS
	.align		4
        /*0034*/ 	.byte	0x04, 0x0f
        /*0036*/ 	.short	(.L_37 - .L_36)


	//   ....[0]....
	.align		4
.L_36:
        /*0038*/ 	.word	index@(__assertfail)


	//----- nvinfo : EIATTR_MERCURY_ISA_VERSION
	.align		4
.L_37:
        /*003c*/ 	.byte	0x03, 0x5f
        /*003e*/ 	.short	0x0101


	//----- nvinfo : EIATTR_INT_WARP_WIDE_INSTR_OFFSETS
	.align		4
        /*0040*/ 	.byte	0x04, 0x31
        /*0042*/ 	.short	(.L_39 - .L_38)


	//   ....[0]....
.L_38:
        /*0044*/ 	.word	0x00001f50


	//   ....[1]....
        /*0048*/ 	.word	0x00003bc0


	//   ....[2]....
        /*004c*/ 	.word	0x00003be0


	//   ....[3]....
        /*0050*/ 	.word	0x00003c10


	//   ....[4]....
        /*0054*/ 	.word	0x00004550


	//   ....[5]....
        /*0058*/ 	.word	0x000045c0


	//   ....[6]....
        /*005c*/ 	.word	0x000046a0


	//   ....[7]....
        /*0060*/ 	.word	0x00004720


	//   ....[8]....
        /*0064*/ 	.word	0x00004830


	//   ....[9]....
        /*0068*/ 	.word	0x000048c0


	//   ....[10]....
        /*006c*/ 	.word	0x00004aa0


	//   ....[11]....
        /*0070*/ 	.word	0x00004c00


	//----- nvinfo : EIATTR_COOP_GROUP_MASK_REGIDS
	.align		4
.L_39:
        /*0074*/ 	.byte	0x04, 0x29
        /*0076*/ 	.short	(.L_41 - .L_40)


	//   ....[0]....
.L_40:
        /*0078*/ 	.word	0xffffffff


	//   ....[1]....
        /*007c*/ 	.word	0xffffffff


	//   ....[2]....
        /*0080*/ 	.word	0xffffffff


	//   ....[3]....
        /*0084*/ 	.word	0xffffffff


	//   ....[4]....
        /*0088*/ 	.word	0xffffffff


	//   ....[5]....
        /*008c*/ 	.word	0xffffffff


	//   ....[6]....
        /*0090*/ 	.word	0xffffffff


	//   ....[7]....
        /*0094*/ 	.word	0xffffffff


	//   ....[8]....
        /*0098*/ 	.word	0xffffffff


	//   ....[9]....
        /*009c*/ 	.word	0xffffffff


	//   ....[10]....
        /*00a0*/ 	.word	0xffffffff


	//   ....[11]....
        /*00a4*/ 	.word	0xffffffff


	//   ....[12]....
        /*00a8*/ 	.word	0xffffffff


	//----- nvinfo : EIATTR_COOP_GROUP_INSTR_OFFSETS
	.align		4
.L_41:
        /*00ac*/ 	.byte	0x04, 0x28
        /*00ae*/ 	.short	(.L_43 - .L_42)


	//   ....[0]....
.L_42:
        /*00b0*/ 	.word	0x00000090


	//   ....[1]....
        /*00b4*/ 	.word	0x000004d0


	//   ....[2]....
        /*00b8*/ 	.word	0x00000640


	//   ....[3]....
        /*00bc*/ 	.word	0x000007e0


	//   ....[4]....
        /*00c0*/ 	.word	0x000008e0


	//   ....[5]....
        /*00c4*/ 	.word	0x00000a50


	//   ....[6]....
        /*00c8*/ 	.word	0x00000bf0


	//   ....[7]....
        /*00cc*/ 	.word	0x00001e30


	//   ....[8]....
        /*00d0*/ 	.word	0x00002c10


	//   ....[9]....
        /*00d4*/ 	.word	0x00002e20


	//   ....[10]....
        /*00d8*/ 	.word	0x00002e50


	//   ....[11]....
        /*00dc*/ 	.word	0x00003aa0


	//   ....[12]....
        /*00e0*/ 	.word	0x00003cd0


	//----- nvinfo : EIATTR_VRC_CTA_INIT_COUNT
	.align		4
.L_43:
        /*00e4*/ 	.byte	0x02, 0x4a
        /*00e6*/ 	.byte	0x80
	.zero		1


	//----- nvinfo : EIATTR_SYSCALL_OFFSETS
	.align		4
        /*00e8*/ 	.byte	0x04, 0x46
        /*00ea*/ 	.short	(.L_45 - .L_44)


	//   ....[0]....
.L_44:
        /*00ec*/ 	.word	0x000056b0


	//   ....[1]....
        /*00f0*/ 	.word	0x000057a0


	//   ....[2]....
        /*00f4*/ 	.word	0x00005f00


	//   ....[3]....
        /*00f8*/ 	.word	0x000067b0


	//   ....[4]....
        /*00fc*/ 	.word	0x00007030


	//   ....[5]....
        /*0100*/ 	.word	0x000078b0


	//----- nvinfo : EIATTR_MBARRIER_INSTR_OFFSETS
	.align		4
.L_45:
        /*0104*/ 	.byte	0x04, 0x39
        /*0106*/ 	.short	(.L_47 - .L_46)


	//   ....[0]....
.L_46:
        /*0108*/ 	.word	0x000005b0
        /*010c*/ 	.word	0x000000ff
        /*0110*/ 	.word	0x00000000
        /*0114*/ 	.short	0x0100
        /*0116*/ 	.byte	0x05
	.zero		1


	//   ....[1]....
        /*0118*/ 	.word	0x000005c0
        /*011c*/ 	.word	0x000000ff
        /*0120*/ 	.word	0x00000020
        /*0124*/ 	.short	0x0100
        /*0126*/ 	.byte	0x05
	.zero		1


	//   ....[2]....
        /*0128*/ 	.word	0x000005d0
        /*012c*/ 	.word	0x000000ff
        /*0130*/ 	.word	0x00000008
        /*0134*/ 	.short	0x0100
        /*0136*/ 	.byte	0x05
	.zero		1


	//   ....[3]....
        /*0138*/ 	.word	0x000005e0
        /*013c*/ 	.word	0x000000ff
        /*0140*/ 	.word	0x00000028
        /*0144*/ 	.short	0x0100
        /*0146*/ 	.byte	0x05
	.zero		1


	//   ....[4]....
        /*0148*/ 	.word	0x000005f0
        /*014c*/ 	.word	0x000000ff
        /*0150*/ 	.word	0x00000010
        /*0154*/ 	.short	0x0100
        /*0156*/ 	.byte	0x05
	.zero		1


	//   ....[5]....
        /*0158*/ 	.word	0x00000600
        /*015c*/ 	.word	0x000000ff
        /*0160*/ 	.word	0x00000030
        /*0164*/ 	.short	0x0100
        /*0166*/ 	.byte	0x05
	.zero		1


	//   ....[6]....
        /*0168*/ 	.word	0x00000610
        /*016c*/ 	.word	0x000000ff
        /*0170*/ 	.word	0x00000018
        /*0174*/ 	.short	0x0100
        /*0176*/ 	.byte	0x05
	.zero		1


	//   ....[7]....
        /*0178*/ 	.word	0x00000620
        /*017c*/ 	.word	0x000000ff
        /*0180*/ 	.word	0x00000038
        /*0184*/ 	.short	0x0100
        /*0186*/ 	.byte	0x05
	.zero		1


	//   ....[8]....
        /*0188*/ 	.word	0x00000750
        /*018c*/ 	.word	0x000000ff
        /*0190*/ 	.word	0x00000040
        /*0194*/ 	.short	0x0100
        /*0196*/ 	.byte	0x07
	.zero		1


	//   ....[9]....
        /*0198*/ 	.word	0x00000760
        /*019c*/ 	.word	0x000000ff
        /*01a0*/ 	.word	0x00000060
        /*01a4*/ 	.short	0x0100
        /*01a6*/ 	.byte	0x07
	.zero		1


	//   ....[10]....
        /*01a8*/ 	.word	0x00000770
        /*01ac*/ 	.word	0x000000ff
        /*01b0*/ 	.word	0x00000048
        /*01b4*/ 	.short	0x0100
        /*01b6*/ 	.byte	0x07
	.zero		1


	//   ....[11]....
        /*01b8*/ 	.word	0x00000780
        /*01bc*/ 	.word	0x000000ff
        /*01c0*/ 	.word	0x00000068
        /*01c4*/ 	.short	0x0100
        /*01c6*/ 	.byte	0x07
	.zero		1


	//   ....[12]....
        /*01c8*/ 	.word	0x00000790
        /*01cc*/ 	.word	0x000000ff
        /*01d0*/ 	.word	0x00000050
        /*01d4*/ 	.short	0x0100
        /*01d6*/ 	.byte	0x07
	.zero		1


	//   ....[13]....
        /*01d8*/ 	.word	0x000007a0
        /*01dc*/ 	.word	0x000000ff
        /*01e0*/ 	.word	0x00000070
        /*01e4*/ 	.short	0x0100
        /*01e6*/ 	.byte	0x07
	.zero		1


	//   ....[14]....
        /*01e8*/ 	.word	0x000007b0
        /*01ec*/ 	.word	0x000000ff
        /*01f0*/ 	.word	0x00000058
        /*01f4*/ 	.short	0x0100
        /*01f6*/ 	.byte	0x07
	.zero		1


	//   ....[15]....
        /*01f8*/ 	.word	0x000007c0
        /*01fc*/ 	.word	0x000000ff
        /*0200*/ 	.word	0x00000078
        /*0204*/ 	.short	0x0100
        /*0206*/ 	.byte	0x07
	.zero		1


	//   ....[16]....
        /*0208*/ 	.word	0x000008b0
        /*020c*/ 	.word	0x000000ff
        /*0210*/ 	.word	0x00000080
        /*0214*/ 	.short	0x0100
        /*0216*/ 	.byte	0x05
	.zero		1


	//   ....[17]....
        /*0218*/ 	.word	0x000008c0
        /*021c*/ 	.word	0x000000ff
        /*0220*/ 	.word	0x00000088
        /*0224*/ 	.short	0x0100
        /*0226*/ 	.byte	0x05
	.zero		1


	//   ....[18]....
        /*0228*/ 	.word	0x00000a00
        /*022c*/ 	.word	0x000000ff
        /*0230*/ 	.word	0x00000090
        /*0234*/ 	.short	0x0100
        /*0236*/ 	.byte	0x05
	.zero		1


	//   ....[19]....
        /*0238*/ 	.word	0x00000a10
        /*023c*/ 	.word	0x000000ff
        /*0240*/ 	.word	0x000000a0
        /*0244*/ 	.short	0x0100
        /*0246*/ 	.byte	0x05
	.zero		1


	//   ....[20]....
        /*0248*/ 	.word	0x00000a20
        /*024c*/ 	.word	0x000000ff
        /*0250*/ 	.word	0x00000098
        /*0254*/ 	.short	0x0100
        /*0256*/ 	.byte	0x05
	.zero		1


	//   ....[21]....
        /*0258*/ 	.word	0x00000a30
        /*025c*/ 	.word	0x000000ff
        /*0260*/ 	.word	0x000000a8
        /*0264*/ 	.short	0x0100
        /*0266*/ 	.byte	0x05
	.zero		1


	//   ....[22]....
        /*0268*/ 	.word	0x00000b60
        /*026c*/ 	.word	0x000000ff
        /*0270*/ 	.word	0x000000b0
        /*0274*/ 	.short	0x0100
        /*0276*/ 	.byte	0x07
	.zero		1


	//   ....[23]....
        /*0278*/ 	.word	0x00000b70
        /*027c*/ 	.word	0x000000ff
        /*0280*/ 	.word	0x000000d0
        /*0284*/ 	.short	0x0100
        /*0286*/ 	.byte	0x07
	.zero		1


	//   ....[24]....
        /*0288*/ 	.word	0x00000b80
        /*028c*/ 	.word	0x000000ff
        /*0290*/ 	.word	0x000000b8
        /*0294*/ 	.short	0x0100
        /*0296*/ 	.byte	0x07
	.zero		1


	//   ....[25]....
        /*0298*/ 	.word	0x00000b90
        /*029c*/ 	.word	0x000000ff
        /*02a0*/ 	.word	0x000000d8
        /*02a4*/ 	.short	0x0100
        /*02a6*/ 	.byte	0x07
	.zero		1


	//   ....[26]....
        /*02a8*/ 	.word	0x00000ba0
        /*02ac*/ 	.word	0x000000ff
        /*02b0*/ 	.word	0x000000c0
        /*02b4*/ 	.short	0x0100
        /*02b6*/ 	.byte	0x07
	.zero		1


	//   ....[27]....
        /*02b8*/ 	.word	0x00000bb0
        /*02bc*/ 	.word	0x000000ff
        /*02c0*/ 	.word	0x000000e0
        /*02c4*/ 	.short	0x0100
        /*02c6*/ 	.byte	0x07
	.zero		1


	//   ....[28]....
        /*02c8*/ 	.word	0x00000bc0
        /*02cc*/ 	.word	0x000000ff
        /*02d0*/ 	.word	0x000000c8
        /*02d4*/ 	.short	0x0100
        /*02d6*/ 	.byte	0x07
	.zero		1


	//   ....[29]....
        /*02d8*/ 	.word	0x00000bd0
        /*02dc*/ 	.word	0x000000ff
        /*02e0*/ 	.word	0x000000e8
        /*02e4*/ 	.short	0x0100
        /*02e6*/ 	.byte	0x07
	.zero		1


	//   ....[30]....
        /*02e8*/ 	.word	0x00000cc0
        /*02ec*/ 	.word	0x000000ff
        /*02f0*/ 	.word	0x000000f0
        /*02f4*/ 	.short	0x0100
        /*02f6*/ 	.byte	0x05
	.zero		1


	//   ....[31]....
        /*02f8*/ 	.word	0x00000cd0
        /*02fc*/ 	.word	0x000000ff
        /*0300*/ 	.word	0x00000100
        /*0304*/ 	.short	0x0100
        /*0306*/ 	.byte	0x05
	.zero		1


	//   ....[32]....
        /*0308*/ 	.word	0x00000ce0
        /*030c*/ 	.word	0x000000ff
        /*0310*/ 	.word	0x000000f8
        /*0314*/ 	.short	0x0100
        /*0316*/ 	.byte	0x05
	.zero		1


	//   ....[33]....
        /*0318*/ 	.word	0x00000cf0
        /*031c*/ 	.word	0x000000ff
        /*0320*/ 	.word	0x00000108
        /*0324*/ 	.short	0x0100
        /*0326*/ 	.byte	0x05
	.zero		1


	//   ....[34]....
        /*0328*/ 	.word	0x000015d0
        /*032c*/ 	.word	0x00000003
        /*0330*/ 	.word	0x00000100
        /*0334*/ 	.short	0x010a
        /*0336*/ 	.byte	0xff
	.zero		1


	//   ....[35]....
        /*0338*/ 	.word	0x00001600
        /*033c*/ 	.word	0x00000003
        /*0340*/ 	.word	0x000000f0
        /*0344*/ 	.short	0x0101
        /*0346*/ 	.byte	0xff
	.zero		1


	//   ....[36]....
        /*0348*/ 	.word	0x000016d0
        /*034c*/ 	.word	0x000000ff
        /*0350*/ 	.word	0x00000020
        /*0354*/ 	.short	0x010a
        /*0356*/ 	.byte	0x08
	.zero		1


	//   ....[37]....
        /*0358*/ 	.word	0x00001770
        /*035c*/ 	.word	0x000000ff
        /*0360*/ 	.word	0x00000020
        /*0364*/ 	.short	0x010a
        /*0366*/ 	.byte	0x21
	.zero		1


	//   ....[38]....
        /*0368*/ 	.word	0x000018c0
        /*036c*/ 	.word	0x000000ff
        /*0370*/ 	.word	0x00000020
        /*0374*/ 	.short	0x010a
        /*0376*/ 	.byte	0x08
	.zero		1


	//   ....[39]....
        /*0378*/ 	.word	0x00001a90
        /*037c*/ 	.word	0x000000ff
        /*0380*/ 	.word	0x00000088
        /*0384*/ 	.short	0x0101
        /*0386*/ 	.byte	0x04
	.zero		1


	//   ....[40]....
        /*0388*/ 	.word	0x00001ab0
        /*038c*/ 	.word	0x000000ff
        /*0390*/ 	.word	0x00000020
        /*0394*/ 	.short	0x010a
        /*0396*/ 	.byte	0x08
	.zero		1


	//   ....[41]....
        /*0398*/ 	.word	0x00001b30
        /*039c*/ 	.word	0x000000ff
        /*03a0*/ 	.word	0x00000020
        /*03a4*/ 	.short	0x010a
        /*03a6*/ 	.byte	0x21
	.zero		1


	//   ....[42]....
        /*03a8*/ 	.word	0x00001c80
        /*03ac*/ 	.word	0x000000ff
        /*03b0*/ 	.word	0x00000020
        /*03b4*/ 	.short	0x010a
        /*03b6*/ 	.byte	0x08
	.zero		1


	//   ....[43]....
        /*03b8*/ 	.word	0x00001e60
        /*03bc*/ 	.word	0x00000002
        /*03c0*/ 	.word	0x00000090
        /*03c4*/ 	.short	0x010a
        /*03c6*/ 	.byte	0xff
	.zero		1


	//   ....[44]....
        /*03c8*/ 	.word	0x00001f20
        /*03cc*/ 	.word	0x00000002
        /*03d0*/ 	.word	0x00000000
        /*03d4*/ 	.short	0x0101
        /*03d6*/ 	.byte	0xff
	.zero		1


	//   ....[45]....
        /*03d8*/ 	.word	0x00002480
        /*03dc*/ 	.word	0x000000ff
        /*03e0*/ 	.word	0x00000000
        /*03e4*/ 	.short	0x010a
        /*03e6*/ 	.byte	0x05
	.zero		1


	//   ....[46]....
        /*03e8*/ 	.word	0x00002510
        /*03ec*/ 	.word	0x000000ff
        /*03f0*/ 	.word	0x00000000
        /*03f4*/ 	.short	0x010a
        /*03f6*/ 	.byte	0x05
	.zero		1


	//   ....[47]....
        /*03f8*/ 	.word	0x000025a0
        /*03fc*/ 	.word	0x000000ff
        /*0400*/ 	.word	0x00000000
        /*0404*/ 	.short	0x010a
        /*0406*/ 	.byte	0x05
	.zero		1


	//   ....[48]....
        /*0408*/ 	.word	0x00002640
        /*040c*/ 	.word	0x00000000
        /*0410*/ 	.word	0x00000000
        /*0414*/ 	.short	0x010a
        /*0416*/ 	.byte	0xff
	.zero		1


	//   ....[49]....
        /*0418*/ 	.word	0x00002760
        /*041c*/ 	.word	0x00000000
        /*0420*/ 	.word	0x000000f0
        /*0424*/ 	.short	0x010a
        /*0426*/ 	.byte	0xff
	.zero		1


	//   ....[50]....
        /*0428*/ 	.word	0x000027c0
        /*042c*/ 	.word	0x00000004
        /*0430*/ 	.word	0x00000000
        /*0434*/ 	.short	0x0101
        /*0436*/ 	.byte	0xff
	.zero		1


	//   ....[51]....
        /*0438*/ 	.word	0x000027e0
        /*043c*/ 	.word	0x000000ff
        /*0440*/ 	.word	0x000000a0
        /*0444*/ 	.short	0x010a
        /*0446*/ 	.byte	0x05
	.zero		1


	//   ....[52]....
        /*0448*/ 	.word	0x00002900
        /*044c*/ 	.word	0x00000000
        /*0450*/ 	.word	0x00000090
        /*0454*/ 	.short	0x010a
        /*0456*/ 	.byte	0xff
	.zero		1


	//   ....[53]....
        /*0458*/ 	.word	0x00002a10
        /*045c*/ 	.word	0x00000000
        /*0460*/ 	.word	0x00000000
        /*0464*/ 	.short	0x0101
        /*0466*/ 	.byte	0xff
	.zero		1


	//   ....[54]....
        /*0468*/ 	.word	0x00002aa0
        /*046c*/ 	.word	0x000000ff
        /*0470*/ 	.word	0x000000a0
        /*0474*/ 	.short	0x0106
        /*0476*/ 	.byte	0x05
	.zero		1


	//   ....[55]....
        /*0478*/ 	.word	0x00002ac0
        /*047c*/ 	.word	0x000000ff
        /*0480*/ 	.word	0x000000a0
        /*0484*/ 	.short	0x010a
        /*0486*/ 	.byte	0x05
	.zero		1


	//   ....[56]....
        /*0488*/ 	.word	0x00002b50
        /*048c*/ 	.word	0x000000ff
        /*0490*/ 	.word	0x000000a0
        /*0494*/ 	.short	0x0106
        /*0496*/ 	.byte	0x04
	.zero		1


	//   ....[57]....
        /*0498*/ 	.word	0x00002b90
        /*049c*/ 	.word	0x00000000
        /*04a0*/ 	.word	0x000000a0
        /*04a4*/ 	.short	0x010a
        /*04a6*/ 	.byte	0xff
	.zero		1


	//   ....[58]....
        /*04a8*/ 	.word	0x00003150
        /*04ac*/ 	.word	0x00000000
        /*04b0*/ 	.word	0x00000090
        /*04b4*/ 	.short	0x010a
        /*04b6*/ 	.byte	0xff
	.zero		1


	//   ....[59]....
        /*04b8*/ 	.word	0x00003260
        /*04bc*/ 	.word	0x00000003
        /*04c0*/ 	.word	0x00000000
        /*04c4*/ 	.short	0x0101
        /*04c6*/ 	.byte	0xff
	.zero		1


	//   ....[60]....
        /*04c8*/ 	.word	0x00003270
        /*04cc*/ 	.word	0x000000ff
        /*04d0*/ 	.word	0x00000000
        /*04d4*/ 	.short	0x010a
        /*04d6*/ 	.byte	0x07
	.zero		1


	//   ....[61]....
        /*04d8*/ 	.word	0x000032f0
        /*04dc*/ 	.word	0x000000ff
        /*04e0*/ 	.word	0x000000d0
        /*04e4*/ 	.short	0x010a
        /*04e6*/ 	.byte	0x06
	.zero		1


	//   ....[62]....
        /*04e8*/ 	.word	0x000033c0
        /*04ec*/ 	.word	0x000000ff
        /*04f0*/ 	.word	0x00000000
        /*04f4*/ 	.short	0x010a
        /*04f6*/ 	.byte	0x0b
	.zero		1


	//   ....[63]....
        /*04f8*/ 	.word	0x000034f0
        /*04fc*/ 	.word	0x000000ff
        /*0500*/ 	.word	0x00000000
        /*0504*/ 	.short	0x010a
        /*0506*/ 	.byte	0x22
	.zero		1


	//   ....[64]....
        /*0508*/ 	.word	0x000038d0
        /*050c*/ 	.word	0x000000ff
        /*0510*/ 	.word	0x00000000
        /*0514*/ 	.short	0x010a
        /*0516*/ 	.byte	0x06
	.zero		1


	//   ....[65]....
        /*0518*/ 	.word	0x00003960
        /*051c*/ 	.word	0x000000ff
        /*0520*/ 	.word	0x00000000
        /*0524*/ 	.short	0x010a
        /*0526*/ 	.byte	0x06
	.zero		1


	//   ....[66]....
        /*0528*/ 	.word	0x000039f0
        /*052c*/ 	.word	0x000000ff
        /*0530*/ 	.word	0x00000000
        /*0534*/ 	.short	0x010a
        /*0536*/ 	.byte	0x06
	.zero		1


	//   ....[67]....
        /*0538*/ 	.word	0x00003a80
        /*053c*/ 	.word	0x000000ff
        /*0540*/ 	.word	0x00000000
        /*0544*/ 	.short	0x010a
        /*0546*/ 	.byte	0x07
	.zero		1


	//   ....[68]....
        /*0548*/ 	.word	0x00003f00
        /*054c*/ 	.word	0x00000000
        /*0550*/ 	.word	0x00000090
        /*0554*/ 	.short	0x010a
        /*0556*/ 	.byte	0xff
	.zero		1


	//   ....[69]....
        /*0558*/ 	.word	0x00003fc0
        /*055c*/ 	.word	0x00000000
        /*0560*/ 	.word	0x00000000
        /*0564*/ 	.short	0x0101
        /*0566*/ 	.byte	0xff
	.zero		1


	//   ....[70]....
        /*0568*/ 	.word	0x000042e0
        /*056c*/ 	.word	0x000000ff
        /*0570*/ 	.word	0x00000088
        /*0574*/ 	.short	0x010a
        /*0576*/ 	.byte	0x07
	.zero		1


	//   ....[71]....
        /*0578*/ 	.word	0x000044d0
        /*057c*/ 	.word	0x000000ff
        /*0580*/ 	.word	0x00000060
        /*0584*/ 	.short	0x010a
        /*0586*/ 	.byte	0x07
	.zero		1


	//   ....[72]....
        /*0588*/ 	.word	0x00004640
        /*058c*/ 	.word	0x000000ff
        /*0590*/ 	.word	0x00000040
        /*0594*/ 	.short	0x010b
        /*0596*/ 	.byte	0x07
	.zero		1


	//   ....[73]....
        /*0598*/ 	.word	0x00004650
        /*059c*/ 	.word	0x000000ff
        /*05a0*/ 	.word	0x00000000
        /*05a4*/ 	.short	0x0101
        /*05a6*/ 	.byte	0x08
	.zero		1


	//   ....[74]....
        /*05a8*/ 	.word	0x00004670
        /*05ac*/ 	.word	0x000000ff
        /*05b0*/ 	.word	0x00000068
        /*05b4*/ 	.short	0x010a
        /*05b6*/ 	.byte	0x07
	.zero		1


	//   ....[75]....
        /*05b8*/ 	.word	0x000047d0
        /*05bc*/ 	.word	0x000000ff
        /*05c0*/ 	.word	0x00000048
        /*05c4*/ 	.short	0x010b
        /*05c6*/ 	.byte	0x07
	.zero		1


	//   ....[76]....
        /*05c8*/ 	.word	0x000047e0
        /*05cc*/ 	.word	0x000000ff
        /*05d0*/ 	.word	0x00000000
        /*05d4*/ 	.short	0x0101
        /*05d6*/ 	.byte	0x08
	.zero		1


	//   ....[77]....
        /*05d8*/ 	.word	0x000047f0
        /*05dc*/ 	.word	0x000000ff
        /*05e0*/ 	.word	0x00000070
        /*05e4*/ 	.short	0x010a
        /*05e6*/ 	.byte	0x07
	.zero		1


	//   ....[78]....
        /*05e8*/ 	.word	0x00004990
        /*05ec*/ 	.word	0x000000ff
        /*05f0*/ 	.word	0x00000050
        /*05f4*/ 	.short	0x010b
        /*05f6*/ 	.byte	0x07
	.zero		1


	//   ....[79]....
        /*05f8*/ 	.word	0x00004a00
        /*05fc*/ 	.word	0x000000ff
        /*0600*/ 	.word	0x00000000
        /*0604*/ 	.short	0x0101
        /*0606*/ 	.byte	0x08
	.zero		1


	//   ....[80]....
        /*0608*/ 	.word	0x00004a30
        /*060c*/ 	.word	0x000000ff
        /*0610*/ 	.word	0x00000078
        /*0614*/ 	.short	0x010a
        /*0616*/ 	.byte	0x07
	.zero		1


	//   ....[81]....
        /*0618*/ 	.word	0x00004c40
        /*061c*/ 	.word	0x000000ff
        /*0620*/ 	.word	0x00000058
        /*0624*/ 	.short	0x010b
        /*0626*/ 	.byte	0x07
	.zero		1


	//   ....[82]....
        /*0628*/ 	.word	0x00004c60
        /*062c*/ 	.word	0x000000ff
        /*0630*/ 	.word	0x00000000
        /*0634*/ 	.short	0x0101
        /*0636*/ 	.byte	0x0d
	.zero		1


	//   ....[83]....
        /*0638*/ 	.word	0x00004c90
        /*063c*/ 	.word	0x000000ff
        /*0640*/ 	.word	0x00000060
        /*0644*/ 	.short	0x010a
        /*0646*/ 	.byte	0x07
	.zero		1


	//   ....[84]....
        /*0648*/ 	.word	0x00004cb0
        /*064c*/ 	.word	0x000000ff
        /*0650*/ 	.word	0x00000068
        /*0654*/ 	.short	0x010a
        /*0656*/ 	.byte	0x07
	.zero		1


	//   ....[85]....
        /*0658*/ 	.word	0x00004cd0
        /*065c*/ 	.word	0x000000ff
        /*0660*/ 	.word	0x00000070
        /*0664*/ 	.short	0x010a
        /*0666*/ 	.byte	0x07
	.zero		1


	//   ....[86]....
        /*0668*/ 	.word	0x00004d10
        /*066c*/ 	.word	0x00000000
        /*0670*/ 	.word	0x00000078
        /*0674*/ 	.short	0x010a
        /*0676*/ 	.byte	0xff
	.zero		1


	//   ....[87]....
        /*0678*/ 	.word	0x00005070
        /*067c*/ 	.word	0x00000000
        /*0680*/ 	.word	0x00000090
        /*0684*/ 	.short	0x010a
        /*0686*/ 	.byte	0xff
	.zero		1


	//   ....[88]....
        /*0688*/ 	.word	0x00005180
        /*068c*/ 	.word	0x00000000
        /*0690*/ 	.word	0x00000000
        /*0694*/ 	.short	0x0101
        /*0696*/ 	.byte	0xff
	.zero		1


	//   ....[89]....
        /*0698*/ 	.word	0x00005be0
        /*069c*/ 	.word	0x000000ff
        /*06a0*/ 	.word	0x00000040
        /*06a4*/ 	.short	0x010a
        /*06a6*/ 	.byte	0x30
	.zero		1


	//   ....[90]....
        /*06a8*/ 	.word	0x00005c50
        /*06ac*/ 	.word	0x0000004f
        /*06b0*/ 	.word	0x000000b0
        /*06b4*/ 	.short	0x010a
        /*06b6*/ 	.byte	0xff
	.zero		1


	//   ....[91]....
        /*06b8*/ 	.word	0x00005d00
        /*06bc*/ 	.word	0x000000ff
        /*06c0*/ 	.word	0x00000040
        /*06c4*/ 	.short	0x010a
        /*06c6*/ 	.byte	0x30
	.zero		1


	//   ....[92]....
        /*06c8*/ 	.word	0x00005de0
        /*06cc*/ 	.word	0x0000004f
        /*06d0*/ 	.word	0x000000b0
        /*06d4*/ 	.short	0x010a
        /*06d6*/ 	.byte	0xff
	.zero		1


	//   ....[93]....
        /*06d8*/ 	.word	0x00006510
        /*06dc*/ 	.word	0x00000000
        /*06e0*/ 	.word	0x00000000
        /*06e4*/ 	.short	0x0101
        /*06e6*/ 	.byte	0xff
	.zero		1


	//   ....[94]....
        /*06e8*/ 	.word	0x00006520
        /*06ec*/ 	.word	0x00000003
        /*06f0*/ 	.word	0x00000040
        /*06f4*/ 	.short	0x010a
        /*06f6*/ 	.byte	0xff
	.zero		1


	//   ....[95]....
        /*06f8*/ 	.word	0x000065e0
        /*06fc*/ 	.word	0x00000003
        /*0700*/ 	.word	0x00000040
        /*0704*/ 	.short	0x010a
        /*0706*/ 	.byte	0xff
	.zero		1


	//   ....[96]....
        /*0708*/ 	.word	0x00006d90
        /*070c*/ 	.word	0x00000026
        /*0710*/ 	.word	0x00000000
        /*0714*/ 	.short	0x0101
        /*0716*/ 	.byte	0xff
	.zero		1


	//   ....[97]....
        /*0718*/ 	.word	0x00006db0
        /*071c*/ 	.word	0x00000053
        /*0720*/ 	.word	0x00000040
        /*0724*/ 	.short	0x010a
        /*0726*/ 	.byte	0xff
	.zero		1


	//   ....[98]....
        /*0728*/ 	.word	0x00006e60
        /*072c*/ 	.word	0x00000053
        /*0730*/ 	.word	0x00000040
        /*0734*/ 	.short	0x010a
        /*0736*/ 	.byte	0xff
	.zero		1


	//   ....[99]....
        /*0738*/ 	.word	0x00007610
        /*073c*/ 	.word	0x00000026
        /*0740*/ 	.word	0x00000000
        /*0744*/ 	.short	0x0101
        /*0746*/ 	.byte	0xff
	.zero		1


	//   ....[100]....
        /*0748*/ 	.word	0x00007630
        /*074c*/ 	.word	0x00000058
        /*0750*/ 	.word	0x00000040
        /*0754*/ 	.short	0x010a
        /*0756*/ 	.byte	0xff
	.zero		1


	//   ....[101]....
        /*0758*/ 	.word	0x000076e0
        /*075c*/ 	.word	0x00000058
        /*0760*/ 	.word	0x00000040
        /*0764*/ 	.short	0x010a
        /*0766*/ 	.byte	0xff
	.zero		1


	//   ....[102]....
        /*0768*/ 	.word	0x00007a20
        /*076c*/ 	.word	0x000000ff
        /*0770*/ 	.word	0x00000000
        /*0774*/ 	.short	0x0101
        /*0776*/ 	.byte	0x05
	.zero		1


	//   ....[103]....
        /*0778*/ 	.word	0x00007ef0
        /*077c*/ 	.word	0x00000002
        /*0780*/ 	.word	0x00000000
        /*0784*/ 	.short	0x0101
        /*0786*/ 	.byte	0xff
	.zero		1


	//   ....[104]....
        /*0788*/ 	.word	0x00008160
        /*078c*/ 	.word	0x000000ff
        /*0790*/ 	.word	0x00000000
        /*0794*/ 	.short	0x0101
        /*0796*/ 	.byte	0x04
	.zero		1


	//   ....[105]....
        /*0798*/ 	.word	0x00008180
        /*079c*/ 	.word	0x00000003
        /*07a0*/ 	.word	0x00000100
        /*07a4*/ 	.short	0x010a
        /*07a6*/ 	.byte	0xff
	.zero		1


	//   ....[106]....
        /*07a8*/ 	.word	0x000081e0
        /*07ac*/ 	.word	0x00000002
        /*07b0*/ 	.word	0x00000020
        /*07b4*/ 	.short	0x010a
        /*07b6*/ 	.byte	0xff
	.zero		1


	//   ....[107]....
        /*07b8*/ 	.word	0x00008240
        /*07bc*/ 	.word	0x00000002
        /*07c0*/ 	.word	0x00000020
        /*07c4*/ 	.short	0x010a
        /*07c6*/ 	.byte	0xff
	.zero		1


	//   ....[108]....
        /*07c8*/ 	.word	0x00008290
        /*07cc*/ 	.word	0x00000002
        /*07d0*/ 	.word	0x00000090
        /*07d4*/ 	.short	0x010a
        /*07d6*/ 	.byte	0xff
	.zero		1


	//   ....[109]....
        /*07d8*/ 	.word	0x000082f0
        /*07dc*/ 	.word	0x00000000
        /*07e0*/ 	.word	0x00000000
        /*07e4*/ 	.short	0x010a
        /*07e6*/ 	.byte	0xff
	.zero		1


	//   ....[110]....
        /*07e8*/ 	.word	0x00008350
        /*07ec*/ 	.word	0x00000000
        /*07f0*/ 	.word	0x00000000
        /*07f4*/ 	.short	0x010a
        /*07f6*/ 	.byte	0xff
	.zero		1


	//   ....[111]....
        /*07f8*/ 	.word	0x000083b0
        /*07fc*/ 	.word	0x00000000
        /*0800*/ 	.word	0x00000000
        /*0804*/ 	.short	0x010a
        /*0806*/ 	.byte	0xff
	.zero		1


	//   ....[112]....
        /*0808*/ 	.word	0x00008400
        /*080c*/ 	.word	0x00000000
        /*0810*/ 	.word	0x000000f0
        /*0814*/ 	.short	0x010a
        /*0816*/ 	.byte	0xff
	.zero		1


	//   ....[113]....
        /*0818*/ 	.word	0x00008460
        /*081c*/ 	.word	0x00000000
        /*0820*/ 	.word	0x000000a0
        /*0824*/ 	.short	0x010a
        /*0826*/ 	.byte	0xff
	.zero		1


	//   ....[114]....
        /*0828*/ 	.word	0x000084b0
        /*082c*/ 	.word	0x00000000
        /*0830*/ 	.word	0x00000090
        /*0834*/ 	.short	0x010a
        /*0836*/ 	.byte	0xff
	.zero		1


	//   ....[115]....
        /*0838*/ 	.word	0x00008510
        /*083c*/ 	.word	0x00000000
        /*0840*/ 	.word	0x000000a0
        /*0844*/ 	.short	0x010a
        /*0846*/ 	.byte	0xff
	.zero		1


	//   ....[116]....
        /*0848*/ 	.word	0x00008560
        /*084c*/ 	.word	0x00000000
        /*0850*/ 	.word	0x00000090
        /*0854*/ 	.short	0x010a
        /*0856*/ 	.byte	0xff
	.zero		1


	//   ....[117]....
        /*0858*/ 	.word	0x000085c0
        /*085c*/ 	.word	0x00000003
        /*0860*/ 	.word	0x000000d0
        /*0864*/ 	.short	0x010a
        /*0866*/ 	.byte	0xff
	.zero		1


	//   ....[118]....
        /*0868*/ 	.word	0x00008620
        /*086c*/ 	.word	0x00000000
        /*0870*/ 	.word	0x00000000
        /*0874*/ 	.short	0x010a
        /*0876*/ 	.byte	0xff
	.zero		1


	//   ....[119]....
        /*0878*/ 	.word	0x00008680
        /*087c*/ 	.word	0x00000000
        /*0880*/ 	.word	0x00000000
        /*0884*/ 	.short	0x010a
        /*0886*/ 	.byte	0xff
	.zero		1


	//   ....[120]....
        /*0888*/ 	.word	0x000086e0
        /*088c*/ 	.word	0x00000000
        /*0890*/ 	.word	0x00000000
        /*0894*/ 	.short	0x010a
        /*0896*/ 	.byte	0xff
	.zero		1


	//   ....[121]....
        /*0898*/ 	.word	0x00008740
        /*089c*/ 	.word	0x00000000
        /*08a0*/ 	.word	0x00000000
        /*08a4*/ 	.short	0x010a
        /*08a6*/ 	.byte	0xff
	.zero		1


	//   ....[122]....
        /*08a8*/ 	.word	0x000087a0
        /*08ac*/ 	.word	0x00000000
        /*08b0*/ 	.word	0x00000000
        /*08b4*/ 	.short	0x010a
        /*08b6*/ 	.byte	0xff
	.zero		1


	//   ....[123]....
        /*08b8*/ 	.word	0x000087f0
        /*08bc*/ 	.word	0x00000000
        /*08c0*/ 	.word	0x00000090
        /*08c4*/ 	.short	0x010a
        /*08c6*/ 	.byte	0xff
	.zero		1


	//   ....[124]....
        /*08c8*/ 	.word	0x00008850
        /*08cc*/ 	.word	0x00000000
        /*08d0*/ 	.word	0x00000088
        /*08d4*/ 	.short	0x010a
        /*08d6*/ 	.byte	0xff
	.zero		1


	//   ....[125]....
        /*08d8*/ 	.word	0x000088b0
        /*08dc*/ 	.word	0x00000003
        /*08e0*/ 	.word	0x00000060
        /*08e4*/ 	.short	0x010a
        /*08e6*/ 	.byte	0xff
	.zero		1


	//   ....[126]....
        /*08e8*/ 	.word	0x00008910
        /*08ec*/ 	.word	0x00000003
        /*08f0*/ 	.word	0x00000068
        /*08f4*/ 	.short	0x010a
        /*08f6*/ 	.byte	0xff
	.zero		1


	//   ....[127]....
        /*08f8*/ 	.word	0x00008970
        /*08fc*/ 	.word	0x00000003
        /*0900*/ 	.word	0x00000070
        /*0904*/ 	.short	0x010a
        /*0906*/ 	.byte	0xff
	.zero		1


	//   ....[128]....
        /*0908*/ 	.word	0x000089d0
        /*090c*/ 	.word	0x00000003
        /*0910*/ 	.word	0x00000078
        /*0914*/ 	.short	0x010a
        /*0916*/ 	.byte	0xff
	.zero		1


	//   ....[129]....
        /*0918*/ 	.word	0x00008a30
        /*091c*/ 	.word	0x00000000
        /*0920*/ 	.word	0x00000060
        /*0924*/ 	.short	0x010a
        /*0926*/ 	.byte	0xff
	.zero		1


	//   ....[130]....
        /*0928*/ 	.word	0x00008a90
        /*092c*/ 	.word	0x00000000
        /*0930*/ 	.word	0x00000068
        /*0934*/ 	.short	0x010a
        /*0936*/ 	.byte	0xff
	.zero		1


	//   ....[131]....
        /*0938*/ 	.word	0x00008af0
        /*093c*/ 	.word	0x00000000
        /*0940*/ 	.word	0x00000070
        /*0944*/ 	.short	0x010a
        /*0946*/ 	.byte	0xff
	.zero		1


	//   ....[132]....
        /*0948*/ 	.word	0x00008b40
        /*094c*/ 	.word	0x00000000
        /*0950*/ 	.word	0x00000090
        /*0954*/ 	.short	0x010a
        /*0956*/ 	.byte	0xff
	.zero		1


	//   ....[133]....
        /*0958*/ 	.word	0x00008ba0
        /*095c*/ 	.word	0x00000002
        /*0960*/ 	.word	0x00000040
        /*0964*/ 	.short	0x010a
        /*0966*/ 	.byte	0xff
	.zero		1


	//   ....[134]....
        /*0968*/ 	.word	0x00008bf0
        /*096c*/ 	.word	0x0000004f
        /*0970*/ 	.word	0x000000b0
        /*0974*/ 	.short	0x010a
        /*0976*/ 	.byte	0xff
	.zero		1


	//   ....[135]....
        /*0978*/ 	.word	0x00008c40
        /*097c*/ 	.word	0x00000003
        /*0980*/ 	.word	0x00000040
        /*0984*/ 	.short	0x010a
        /*0986*/ 	.byte	0xff
	.zero		1


	//   ....[136]....
        /*0988*/ 	.word	0x00008c90
        /*098c*/ 	.word	0x00000053
        /*0990*/ 	.word	0x00000040
        /*0994*/ 	.short	0x010a
        /*0996*/ 	.byte	0xff
	.zero		1


	//   ....[137]....
        /*0998*/ 	.word	0x00008ce0
        /*099c*/ 	.word	0x00000058
        /*09a0*/ 	.word	0x00000040
        /*09a4*/ 	.short	0x010a
        /*09a6*/ 	.byte	0xff
	.zero		1


	//----- nvinfo : EIATTR_NUM_MBARRIERS
	.align		4
.L_47:
        /*09a8*/ 	.byte	0x03, 0x38
        /*09aa*/ 	.short	0x0022


	//----- nvinfo : EIATTR_EXIT_INSTR_OFFSETS
	.align		4
        /*09ac*/ 	.byte	0x04, 0x1c
        /*09ae*/ 	.short	(.L_49 - .L_48)


	//   ....[0]....
.L_48:
        /*09b0*/ 	.word	0x00002670


	//   ....[1]....
        /*09b4*/ 	.word	0x00002b60


	//   ....[2]....
        /*09b8*/ 	.word	0x00002bc0


	//   ....[3]....
        /*09bc*/ 	.word	0x00003ce0


	//   ....[4]....
        /*09c0*/ 	.word	0x00004d40


	//   ....[5]....
        /*09c4*/ 	.word	0x00004d80


	//   ....[6]....
        /*09c8*/ 	.word	0x00008050


	//   ....[7]....
        /*09cc*/ 	.word	0x000080d0


	//   ....[8]....
        /*09d0*/ 	.word	0x00008100


	//   ....[9]....
        /*09d4*/ 	.word	0x00008170


	//----- nvinfo : EIATTR_MAX_THREADS
	.align		4
.L_49:
        /*09d8*/ 	.byte	0x04, 0x05
        /*09da*/ 	.short	(.L_51 - .L_50)
.L_50:
        /*09dc*/ 	.word	0x00000100
        /*09e0*/ 	.word	0x00000001
        /*09e4*/ 	.word	0x00000001


	//----- nvinfo : EIATTR_CRS_STACK_SIZE
	.align		4
.L_51:
        /*09e8*/ 	.byte	0x04, 0x1e
        /*09ea*/ 	.short	(.L_53 - .L_52)
.L_52:
        /*09ec*/ 	.word	0x00000000


	//----- nvinfo : EIATTR_CBANK_PARAM_SIZE
	.align		4
.L_53:
        /*09f0*/ 	.byte	0x03, 0x19
        /*09f2*/ 	.short	0x0800


	//----- nvinfo : EIATTR_PARAM_CBANK
	.align		4
        /*09f4*/ 	.byte	0x04, 0x0a
        /*09f6*/ 	.short	(.L_55 - .L_54)
	.align		4
.L_54:
        /*09f8*/ 	.word	index@(.nv.constant0._ZN7cutlass13device_kernelINS_4gemm6kernel13GemmUniversalIN4cute5tupleIJiiiiEEENS1_10collective13CollectiveMmaINS1_35MainloopSm100TmaUmmaWarpSpecializedILi4ELi2ELi4ENS5_IJNS4_1CILi1EEESB_SB_EEEEENS5_IJNSA_ILi64EEENSA_ILi128EEESF_EEENS_10bfloat16_tENS5_IJlSB_lEEESH_SI_NS4_8TiledMMAINS4_8MMA_AtomIJNS4_20SM100_MMA_F16BF16_SSISH_SH_fLi64ELi128ELNS4_4UMMA5MajorE0ELSN_0ELNSM_7ScaleInE0ELSO_0EEEEEENS4_6LayoutISC_NS5_IJNSA_ILi0EEESS_SS_EEEEENS5_IJNS4_10UnderscoreESV_SV_EEEEENS4_13SM90_TMA_LOADENS4_14ComposedLayoutINS4_7SwizzleILi3ELi4ELi3EEENS4_18smem_ptr_flag_bitsILi16EEENSR_INS5_IJNSA_ILi8EEESE_EEENS5_IJSE_SB_EEEEEEEvNS4_8identityESY_S18_vS19_EENS_8epilogue10collective18CollectiveEpilogueINS1B_23Sm100TmaWarpSpecializedILi4ELi2ELi16ELb1ELb0EEEJSG_NS5_IJNSR_ISE_SB_EENSR_INSA_ILi32EEESB_EEEEESH_SI_SH_SI_NS1B_6fusion15FusionCallbacksIS1F_NS1K_17LinearCombinationISH_fSH_fLNS_15FloatRoundStyleE2EEESG_S1J_JEEENS4_5SM1004TMEM4LOAD26SM100_TMEM_LOAD_16dp256b4xESY_NSZ_INS10_ILi2ELi4ELi3EEES13_NSR_INS5_IJS14_S1H_EEENS5_IJS1H_SB_EEEEEEENS4_17SM75_U32x4_LDSM_NENS4_14SM90_TMA_STOREES1Y_NS4_17SM90_U32x4_STSM_NENS4_39AutoVectorizingCopyWithAssumedAlignmentILi128EEEEEEvvEEEEvNT_6ParamsE)
        /*09fc*/ 	.short	0x0380
        /*09fe*/ 	.short	0x0800


	//----- nvinfo : EIATTR_SW_WAR
	.align		4
.L_55:
        /*0a00*/ 	.byte	0x04, 0x36
        /*0a02*/ 	.short	(.L_57 - .L_56)
.L_56:
        /*0a04*/ 	.word	0x00000008
.L_57:


//--------------------- .nv.callgraph             --------------------------
	.section	.nv.callgraph,"",@"SHT_CUDA_CALLGRAPH"
	.align	4
	.sectionentsize	8
	.align		4
        /*0000*/ 	.word	0x00000000
	.align		4
        /*0004*/ 	.word	0xffffffff
	.align		4
        /*0008*/ 	.word	index@(_ZN7cutlass13device_kernelINS_4gemm6kernel13GemmUniversalIN4cute5tupleIJiiiiEEENS1_10collective13CollectiveMmaINS1_35MainloopSm100TmaUmmaWarpSpecializedILi4ELi2ELi4ENS5_IJNS4_1CILi1EEESB_SB_EEEEENS5_IJNSA_ILi64EEENSA_ILi128EEESF_EEENS_10bfloat16_tENS5_IJlSB_lEEESH_SI_NS4_8TiledMMAINS4_8MMA_AtomIJNS4_20SM100_MMA_F16BF16_SSISH_SH_fLi64ELi128ELNS4_4UMMA5MajorE0ELSN_0ELNSM_7ScaleInE0ELSO_0EEEEEENS4_6LayoutISC_NS5_IJNSA_ILi0EEESS_SS_EEEEENS5_IJNS4_10UnderscoreESV_SV_EEEEENS4_13SM90_TMA_LOADENS4_14ComposedLayoutINS4_7SwizzleILi3ELi4ELi3EEENS4_18smem_ptr_flag_bitsILi16EEENSR_INS5_IJNSA_ILi8EEESE_EEENS5_IJSE_SB_EEEEEEEvNS4_8identityESY_S18_vS19_EENS_8epilogue10collective18CollectiveEpilogueINS1B_23Sm100TmaWarpSpecializedILi4ELi2ELi16ELb1ELb0EEEJSG_NS5_IJNSR_ISE_SB_EENSR_INSA_ILi32EEESB_EEEEESH_SI_SH_SI_NS1B_6fusion15FusionCallbacksIS1F_NS1K_17LinearCombinationISH_fSH_fLNS_15FloatRoundStyleE2EEESG_S1J_JEEENS4_5SM1004TMEM4LOAD26SM100_TMEM_LOAD_16dp256b4xESY_NSZ_INS10_ILi2ELi4ELi3EEES13_NSR_INS5_IJS14_S1H_EEENS5_IJS1H_SB_EEEEEEENS4_17SM75_U32x4_LDSM_NENS4_14SM90_TMA_STOREES1Y_NS4_17SM90_U32x4_STSM_NENS4_39AutoVectorizingCopyWithAssumedAlignmentILi128EEEEEEvvEEEEvNT_6ParamsE)
	.align		4
        /*000c*/ 	.word	index@(__assertfail)
	.align		4
        /*0010*/ 	.word	0x00000000
	.align		4
        /*0014*/ 	.word	0xfffffffe
	.align		4
        /*0018*/ 	.word	0x00000000
	.align		4
        /*001c*/ 	.word	0xfffffffd
	.align		4
        /*0020*/ 	.word	0x00000000
	.align		4
        /*0024*/ 	.word	0xfffffffc


//--------------------- .nv.constant4             --------------------------
	.section	.nv.constant4,"a",@progbits
	.align	8
	.align		8
.nv.constant4:
        /*0000*/ 	.dword	__assertfail
	.align		8
        /*0008*/ 	.dword	__unnamed_1
	.align		8
        /*0010*/ 	.dword	__unnamed_2
	.align		8
        /*0018*/ 	.dword	_ZN40_INTERNAL_63b6c82d_4_k_cu_5a56dace_329424cuda3std3__45__cpo5beginE
	.align		8
        /*0020*/ 	.dword	_ZN40_INTERNAL_63b6c82d_4_k_cu_5a56dace_329424cuda3std3__45__cpo3endE
	.align		8
        /*0028*/ 	.dword	_ZN40_INTERNAL_63b6c82d_4_k_cu_5a56dace_329424cuda3std3__45__cpo6cbeginE
	.align		8
        /*0030*/ 	.dword	_ZN40_INTERNAL_63b6c82d_4_k_cu_5a56dace_329424cuda3std3__45__cpo4cendE
	.align		8
        /*0038*/ 	.dword	_ZN40_INTERNAL_63b6c82d_4_k_cu_5a56dace_329424cuda3std3__442_GLOBAL__N__63b6c82d_4_k_cu_5a56dace_329426ignoreE
	.align		8
        /*0040*/ 	.dword	_ZN40_INTERNAL_63b6c82d_4_k_cu_5a56dace_329424cuda3std3__419piecewise_constructE
	.align		8
        /*0048*/ 	.dword	_ZN40_INTERNAL_63b6c82d_4_k_cu_5a56dace_329424cuda3std3__48in_placeE
	.align		8
        /*0050*/ 	.dword	_ZN40_INTERNAL_63b6c82d_4_k_cu_5a56dace_329424cuda3std6ranges3__45__cpo4swapE
	.align		8
        /*0058*/ 	.dword	_ZN40_INTERNAL_63b6c82d_4_k_cu_5a56dace_329424cuda3std6ranges3__45__cpo9iter_moveE
	.align		8
        /*0060*/ 	.dword	_ZN40_INTERNAL_63b6c82d_4_k_cu_5a56dace_329424cute7productE
	.align		8
        /*0068*/ 	.dword	_ZN40_INTERNAL_63b6c82d_4_k_cu_5a56dace_329424cute1_E
	.align		8
        /*0070*/ 	.dword	$str$25
	.align		8
        /*0078*/ 	.dword	$str$26
	.align		8
        /*0080*/ 	.dword	$str$27
	.align		8
        /*0088*/ 	.dword	$str$28


//--------------------- .text._ZN7cutlass13device_kernelINS_4gemm6kernel13GemmUniversalIN4cute5tupleIJiiiiEEENS1_10collective13CollectiveMmaINS1_35MainloopSm100TmaUmmaWarpSpecializedILi4ELi2ELi4ENS5_IJNS4_1CILi1EEESB_SB_EEEEENS5_IJNSA_ILi64EEENSA_ILi128EEESF_EEENS_10bfloat16_tENS5_IJlSB_lEEESH_SI_NS4_8TiledMMAINS4_8MMA_AtomIJNS4_20SM100_MMA_F16BF16_SSISH_SH_fLi64ELi128ELNS4_4UMMA5MajorE0ELSN_0ELNSM_7ScaleInE0ELSO_0EEEEEENS4_6LayoutISC_NS5_IJNSA_ILi0EEESS_SS_EEEEENS5_IJNS4_10UnderscoreESV_SV_EEEEENS4_13SM90_TMA_LOADENS4_14ComposedLayoutINS4_7SwizzleILi3ELi4ELi3EEENS4_18smem_ptr_flag_bitsILi16EEENSR_INS5_IJNSA_ILi8EEESE_EEENS5_IJSE_SB_EEEEEEEvNS4_8identityESY_S18_vS19_EENS_8epilogue10collective18CollectiveEpilogueINS1B_23Sm100TmaWarpSpecializedILi4ELi2ELi16ELb1ELb0EEEJSG_NS5_IJNSR_ISE_SB_EENSR_INSA_ILi32EEESB_EEEEESH_SI_SH_SI_NS1B_6fusion15FusionCallbacksIS1F_NS1K_17LinearCombinationISH_fSH_fLNS_15FloatRoundStyleE2EEESG_S1J_JEEENS4_5SM1004TMEM4LOAD26SM100_TMEM_LOAD_16dp256b4xESY_NSZ_INS10_ILi2ELi4ELi3EEES13_NSR_INS5_IJS14_S1H_EEENS5_IJS1H_SB_EEEEEEENS4_17SM75_U32x4_LDSM_NENS4_14SM90_TMA_STOREES1Y_NS4_17SM90_U32x4_STSM_NENS4_39AutoVectorizingCopyWithAssumedAlignmentILi128EEEEEEvvEEEEvNT_6ParamsE --------------------------
	.section	.text._ZN7cutlass13device_kernelINS_4gemm6kernel13GemmUniversalIN4cute5tupleIJiiiiEEENS1_10collective13CollectiveMmaINS1_35MainloopSm100TmaUmmaWarpSpecializedILi4ELi2ELi4ENS5_IJNS4_1CILi1EEESB_SB_EEEEENS5_IJNSA_ILi64EEENSA_ILi128EEESF_EEENS_10bfloat16_tENS5_IJlSB_lEEESH_SI_NS4_8TiledMMAINS4_8MMA_AtomIJNS4_20SM100_MMA_F16BF16_SSISH_SH_fLi64ELi128ELNS4_4UMMA5MajorE0ELSN_0ELNSM_7ScaleInE0ELSO_0EEEEEENS4_6LayoutISC_NS5_IJNSA_ILi0EEESS_SS_EEEEENS5_IJNS4_10UnderscoreESV_SV_EEEEENS4_13SM90_TMA_LOADENS4_14ComposedLayoutINS4_7SwizzleILi3ELi4ELi3EEENS4_18smem_ptr_flag_bitsILi16EEENSR_INS5_IJNSA_ILi8EEESE_EEENS5_IJSE_SB_EEEEEEEvNS4_8identityESY_S18_vS19_EENS_8epilogue10collective18CollectiveEpilogueINS1B_23Sm100TmaWarpSpecializedILi4ELi2ELi16ELb1ELb0EEEJSG_NS5_IJNSR_ISE_SB_EENSR_INSA_ILi32EEESB_EEEEESH_SI_SH_SI_NS1B_6fusion15FusionCallbacksIS1F_NS1K_17LinearCombinationISH_fSH_fLNS_15FloatRoundStyleE2EEESG_S1J_JEEENS4_5SM1004TMEM4LOAD26SM100_TMEM_LOAD_16dp256b4xESY_NSZ_INS10_ILi2ELi4ELi3EEES13_NSR_INS5_IJS14_S1H_EEENS5_IJS1H_SB_EEEEEEENS4_17SM75_U32x4_LDSM_NENS4_14SM90_TMA_STOREES1Y_NS4_17SM90_U32x4_STSM_NENS4_39AutoVectorizingCopyWithAssumedAlignmentILi128EEEEEEvvEEEEvNT_6ParamsE,"ax",@progbits
	.align	128
.text._ZN7cutlass13device_kernelINS_4gemm6kernel13GemmUniversalIN4cute5tupleIJiiiiEEENS1_10collective13CollectiveMmaINS1_35MainloopSm100TmaUmmaWarpSpecializedILi4ELi2ELi4ENS5_IJNS4_1CILi1EEESB_SB_EEEEENS5_IJNSA_ILi64EEENSA_ILi128EEESF_EEENS_10bfloat16_tENS5_IJlSB_lEEESH_SI_NS4_8TiledMMAINS4_8MMA_AtomIJNS4_20SM100_MMA_F16BF16_SSISH_SH_fLi64ELi128ELNS4_4UMMA5MajorE0ELSN_0ELNSM_7ScaleInE0ELSO_0EEEEEENS4_6LayoutISC_NS5_IJNSA_ILi0EEESS_SS_EEEEENS5_IJNS4_10UnderscoreESV_SV_EEEEENS4_13SM90_TMA_LOADENS4_14ComposedLayoutINS4_7SwizzleILi3ELi4ELi3EEENS4_18smem_ptr_flag_bitsILi16EEENSR_INS5_IJNSA_ILi8EEESE_EEENS5_IJSE_SB_EEEEEEEvNS4_8identityESY_S18_vS19_EENS_8epilogue10collective18CollectiveEpilogueINS1B_23Sm100TmaWarpSpecializedILi4ELi2ELi16ELb1ELb0EEEJSG_NS5_IJNSR_ISE_SB_EENSR_INSA_ILi32EEESB_EEEEESH_SI_SH_SI_NS1B_6fusion15FusionCallbacksIS1F_NS1K_17LinearCombinationISH_fSH_fLNS_15FloatRoundStyleE2EEESG_S1J_JEEENS4_5SM1004TMEM4LOAD26SM100_TMEM_LOAD_16dp256b4xESY_NSZ_INS10_ILi2ELi4ELi3EEES13_NSR_INS5_IJS14_S1H_EEENS5_IJS1H_SB_EEEEEEENS4_17SM75_U32x4_LDSM_NENS4_14SM90_TMA_STOREES1Y_NS4_17SM90_U32x4_STSM_NENS4_39AutoVectorizingCopyWithAssumedAlignmentILi128EEEEEEvvEEEEvNT_6ParamsE:
        .type           _ZN7cutlass13device_kernelINS_4gemm6kernel13GemmUniversalIN4cute5tupleIJiiiiEEENS1_10collective13CollectiveMmaINS1_35MainloopSm100TmaUmmaWarpSpecializedILi4ELi2ELi4ENS5_IJNS4_1CILi1EEESB_SB_EEEEENS5_IJNSA_ILi64EEENSA_ILi128EEESF_EEENS_10bfloat16_tENS5_IJlSB_lEEESH_SI_NS4_8TiledMMAINS4_8MMA_AtomIJNS4_20SM100_MMA_F16BF16_SSISH_SH_fLi64ELi128ELNS4_4UMMA5MajorE0ELSN_0ELNSM_7ScaleInE0ELSO_0EEEEEENS4_6LayoutISC_NS5_IJNSA_ILi0EEESS_SS_EEEEENS5_IJNS4_10UnderscoreESV_SV_EEEEENS4_13SM90_TMA_LOADENS4_14ComposedLayoutINS4_7SwizzleILi3ELi4ELi3EEENS4_18smem_ptr_flag_bitsILi16EEENSR_INS5_IJNSA_ILi8EEESE_EEENS5_IJSE_SB_EEEEEEEvNS4_8identityESY_S18_vS19_EENS_8epilogue10collective18CollectiveEpilogueINS1B_23Sm100TmaWarpSpecializedILi4ELi2ELi16ELb1ELb0EEEJSG_NS5_IJNSR_ISE_SB_EENSR_INSA_ILi32EEESB_EEEEESH_SI_SH_SI_NS1B_6fusion15FusionCallbacksIS1F_NS1K_17LinearCombinationISH_fSH_fLNS_15FloatRoundStyleE2EEESG_S1J_JEEENS4_5SM1004TMEM4LOAD26SM100_TMEM_LOAD_16dp256b4xESY_NSZ_INS10_ILi2ELi4ELi3EEES13_NSR_INS5_IJS14_S1H_EEENS5_IJS1H_SB_EEEEEEENS4_17SM75_U32x4_LDSM_NENS4_14SM90_TMA_STOREES1Y_NS4_17SM90_U32x4_STSM_NENS4_39AutoVectorizingCopyWithAssumedAlignmentILi128EEEEEEvvEEEEvNT_6ParamsE,@function
        .size           _ZN7cutlass13device_kernelINS_4gemm6kernel13GemmUniversalIN4cute5tupleIJiiiiEEENS1_10collective13CollectiveMmaINS1_35MainloopSm100TmaUmmaWarpSpecializedILi4ELi2ELi4ENS5_IJNS4_1CILi1EEESB_SB_EEEEENS5_IJNSA_ILi64EEENSA_ILi128EEESF_EEENS_10bfloat16_tENS5_IJlSB_lEEESH_SI_NS4_8TiledMMAINS4_8MMA_AtomIJNS4_20SM100_MMA_F16BF16_SSISH_SH_fLi64ELi128ELNS4_4UMMA5MajorE0ELSN_0ELNSM_7ScaleInE0ELSO_0EEEEEENS4_6LayoutISC_NS5_IJNSA_ILi0EEESS_SS_EEEEENS5_IJNS4_10UnderscoreESV_SV_EEEEENS4_13SM90_TMA_LOADENS4_14ComposedLayoutINS4_7SwizzleILi3ELi4ELi3EEENS4_18smem_ptr_flag_bitsILi16EEENSR_INS5_IJNSA_ILi8EEESE_EEENS5_IJSE_SB_EEEEEEEvNS4_8identityESY_S18_vS19_EENS_8epilogue10collective18CollectiveEpilogueINS1B_23Sm100TmaWarpSpecializedILi4ELi2ELi16ELb1ELb0EEEJSG_NS5_IJNSR_ISE_SB_EENSR_INSA_ILi32EEESB_EEEEESH_SI_SH_SI_NS1B_6fusion15FusionCallbacksIS1F_NS1K_17LinearCombinationISH_fSH_fLNS_15FloatRoundStyleE2EEESG_S1J_JEEENS4_5SM1004TMEM4LOAD26SM100_TMEM_LOAD_16dp256b4xESY_NSZ_INS10_ILi2ELi4ELi3EEES13_NSR_INS5_IJS14_S1H_EEENS5_IJS1H_SB_EEEEEEENS4_17SM75_U32x4_LDSM_NENS4_14SM90_TMA_STOREES1Y_NS4_17SM90_U32x4_STSM_NENS4_39AutoVectorizingCopyWithAssumedAlignmentILi128EEEEEEvvEEEEvNT_6ParamsE,(.L_x_176 - _ZN7cutlass13device_kernelINS_4gemm6kernel13GemmUniversalIN4cute5tupleIJiiiiEEENS1_10collective13CollectiveMmaINS1_35MainloopSm100TmaUmmaWarpSpecializedILi4ELi2ELi4ENS5_IJNS4_1CILi1EEESB_SB_EEEEENS5_IJNSA_ILi64EEENSA_ILi128EEESF_EEENS_10bfloat16_tENS5_IJlSB_lEEESH_SI_NS4_8TiledMMAINS4_8MMA_AtomIJNS4_20SM100_MMA_F16BF16_SSISH_SH_fLi64ELi128ELNS4_4UMMA5MajorE0ELSN_0ELNSM_7ScaleInE0ELSO_0EEEEEENS4_6LayoutISC_NS5_IJNSA_ILi0EEESS_SS_EEEEENS5_IJNS4_10UnderscoreESV_SV_EEEEENS4_13SM90_TMA_LOADENS4_14ComposedLayoutINS4_7SwizzleILi3ELi4ELi3EEENS4_18smem_ptr_flag_bitsILi16EEENSR_INS5_IJNSA_ILi8EEESE_EEENS5_IJSE_SB_EEEEEEEvNS4_8identityESY_S18_vS19_EENS_8epilogue10collective18CollectiveEpilogueINS1B_23Sm100TmaWarpSpecializedILi4ELi2ELi16ELb1ELb0EEEJSG_NS5_IJNSR_ISE_SB_EENSR_INSA_ILi32EEESB_EEEEESH_SI_SH_SI_NS1B_6fusion15FusionCallbacksIS1F_NS1K_17LinearCombinationISH_fSH_fLNS_15FloatRoundStyleE2EEESG_S1J_JEEENS4_5SM1004TMEM4LOAD26SM100_TMEM_LOAD_16dp256b4xESY_NSZ_INS10_ILi2ELi4ELi3EEES13_NSR_INS5_IJS14_S1H_EEENS5_IJS1H_SB_EEEEEEENS4_17SM75_U32x4_LDSM_NENS4_14SM90_TMA_STOREES1Y_NS4_17SM90_U32x4_STSM_NENS4_39AutoVectorizingCopyWithAssumedAlignmentILi128EEEEEEvvEEEEvNT_6ParamsE)
        .other          _ZN7cutlass13device_kernelINS_4gemm6kernel13GemmUniversalIN4cute5tupleIJiiiiEEENS1_10collective13CollectiveMmaINS1_35MainloopSm100TmaUmmaWarpSpecializedILi4ELi2ELi4ENS5_IJNS4_1CILi1EEESB_SB_EEEEENS5_IJNSA_ILi64EEENSA_ILi128EEESF_EEENS_10bfloat16_tENS5_IJlSB_lEEESH_SI_NS4_8TiledMMAINS4_8MMA_AtomIJNS4_20SM100_MMA_F16BF16_SSISH_SH_fLi64ELi128ELNS4_4UMMA5MajorE0ELSN_0ELNSM_7ScaleInE0ELSO_0EEEEEENS4_6LayoutISC_NS5_IJNSA_ILi0EEESS_SS_EEEEENS5_IJNS4_10UnderscoreESV_SV_EEEEENS4_13SM90_TMA_LOADENS4_14ComposedLayoutINS4_7SwizzleILi3ELi4ELi3EEENS4_18smem_ptr_flag_bitsILi16EEENSR_INS5_IJNSA_ILi8EEESE_EEENS5_IJSE_SB_EEEEEEEvNS4_8identityESY_S18_vS19_EENS_8epilogue10collective18CollectiveEpilogueINS1B_23Sm100TmaWarpSpecializedILi4ELi2ELi16ELb1ELb0EEEJSG_NS5_IJNSR_ISE_SB_EENSR_INSA_ILi32EEESB_EEEEESH_SI_SH_SI_NS1B_6fusion15FusionCallbacksIS1F_NS1K_17LinearCombinationISH_fSH_fLNS_15FloatRoundStyleE2EEESG_S1J_JEEENS4_5SM1004TMEM4LOAD26SM100_TMEM_LOAD_16dp256b4xESY_NSZ_INS10_ILi2ELi4ELi3EEES13_NSR_INS5_IJS14_S1H_EEENS5_IJS1H_SB_EEEEEEENS4_17SM75_U32x4_LDSM_NENS4_14SM90_TMA_STOREES1Y_NS4_17SM90_U32x4_STSM_NENS4_39AutoVectorizingCopyWithAssumedAlignmentILi128EEEEEEvvEEEEvNT_6ParamsE,@"STO_CUDA_ENTRY STV_DEFAULT"
_ZN7cutlass13device_kernelINS_4gemm6kernel13GemmUniversalIN4cute5tupleIJiiiiEEENS1_10collective13CollectiveMmaINS1_35MainloopSm100TmaUmmaWarpSpecializedILi4ELi2ELi4ENS5_IJNS4_1CILi1EEESB_SB_EEEEENS5_IJNSA_ILi64EEENSA_ILi128EEESF_EEENS_10bfloat16_tENS5_IJlSB_lEEESH_SI_NS4_8TiledMMAINS4_8MMA_AtomIJNS4_20SM100_MMA_F16BF16_SSISH_SH_fLi64ELi128ELNS4_4UMMA5MajorE0ELSN_0ELNSM_7ScaleInE0ELSO_0EEEEEENS4_6LayoutISC_NS5_IJNSA_ILi0EEESS_SS_EEEEENS5_IJNS4_10UnderscoreESV_SV_EEEEENS4_13SM90_TMA_LOADENS4_14ComposedLayoutINS4_7SwizzleILi3ELi4ELi3EEENS4_18smem_ptr_flag_bitsILi16EEENSR_INS5_IJNSA_ILi8EEESE_EEENS5_IJSE_SB_EEEEEEEvNS4_8identityESY_S18_vS19_EENS_8epilogue10collective18CollectiveEpilogueINS1B_23Sm100TmaWarpSpecializedILi4ELi2ELi16ELb1ELb0EEEJSG_NS5_IJNSR_ISE_SB_EENSR_INSA_ILi32EEESB_EEEEESH_SI_SH_SI_NS1B_6fusion15FusionCallbacksIS1F_NS1K_17LinearCombinationISH_fSH_fLNS_15FloatRoundStyleE2EEESG_S1J_JEEENS4_5SM1004TMEM4LOAD26SM100_TMEM_LOAD_16dp256b4xESY_NSZ_INS10_ILi2ELi4ELi3EEES13_NSR_INS5_IJS14_S1H_EEENS5_IJS1H_SB_EEEEEEENS4_17SM75_U32x4_LDSM_NENS4_14SM90_TMA_STOREES1Y_NS4_17SM90_U32x4_STSM_NENS4_39AutoVectorizingCopyWithAssumedAlignmentILi128EEEEEEvvEEEEvNT_6ParamsE:
[----:B------:R-:W1:Y:S01]  /*0000*/  LDC R1, c[0x0][0x37c] ;  /* 0x0000df00ff017b82 */ /* 0x000e620000000800 */
[----:B------:R-:W2:Y:S01]  /*0010*/  S2R R72, SR_TID.X ;  /* 0x0000000000487919 */ /* 0x000ea20000002100 */
[----:B------:R-:W3:Y:S01]  /*0020*/  LDCU.64 UR4, c[0x0][0x890] ;  /* 0x00011200ff0477ac */ /* 0x000ee20008000a00 */
[----:B------:R-:W-:Y:S02]  /*0030*/  PRMT R59, RZ, 0x7610, R59 ;  /* 0x00007610ff3b7816 */ /* 0x000fe4000000003b */
[----:B------:R-:W-:Y:S01]  /*0040*/  ELECT P5, URZ, PT ;  /* 0x0000000000ff782f */ /* 0x000fe200038a0000 */
[----:B------:R-:W4:Y:S01]  /*0050*/  LDCU.64 UR46, c[0x0][0x358] ;  /* 0x00006b00ff2e77ac */ /* 0x000f220008000a00 */
[----:B---3--:R-:W-:-:S04]  /*0060*/  UISETP.NE.U32.AND UP0, UPT, UR4, URZ, UPT ;  /* 0x000000ff0400728c */ /* 0x008fc8000bf05070 */
[----:B------:R-:W-:Y:S01]  /*0070*/  UISETP.NE.AND.EX UP0, UPT, UR5, URZ, UPT, UP0 ;  /* 0x000000ff0500728c */ /* 0x000fe2000bf05300 */
[----:B--2---:R-:W-:-:S05]  /*0080*/  SHF.R.U32.HI R65, RZ, 0x5, R72 ;  /* 0x00000005ff417819 */ /* 0x004fca0000011648 */
[----:B------:R-:W2:Y:S02]  /*0090*/  SHFL.IDX PT, R0, R65, RZ, 0x1f ;  /* 0x00001fff41007589 */ /* 0x000ea400000e0000 */
[----:B--2---:R-:W-:Y:S01]  /*00a0*/  R2UR UR8, R0 ;  /* 0x00000000000872ca */ /* 0x004fe200000e0000 */
[----:B-1--4-:R-:W-:-:S14]  /*00b0*/  BRA.U UP0, `(.L_x_0) ;  /* 0x00000001002c7547 */ /* 0x012fdc000b800000 */
[----:B------:R-:W1:Y:S02]  /*00c0*/  LDCU.64 UR6, c[0x0][0x888] ;  /* 0x00011100ff0677ac */ /* 0x000e640008000a00 */
[----:B-1----:R-:W-:-:S04]  /*00d0*/  UISETP.NE.U32.AND UP0, UPT, UR6, URZ, UPT ;  /* 0x000000ff0600728c */ /* 0x002fc8000bf05070 */
[----:B------:R-:W-:-:S09]  /*00e0*/  UISETP.NE.AND.EX UP0, UPT, UR7, URZ, UPT, UP0 ;  /* 0x000000ff0700728c */ /* 0x000fd2000bf05300 */
[----:B------:R-:W-:Y:S05]  /*00f0*/  BRA.U !UP0, `(.L_x_1) ;  /* 0x0000000108107547 */ /* 0x000fea000b800000 */
[----:B------:R-:W1:Y:S02]  /*0100*/  LDC.64 R2, c[0x0][0x888] ;  /* 0x00022200ff027b82 */ /* 0x000e640000000a00 */
[----:B-1----:R1:W5:Y:S01]  /*0110*/  LDG.E R35, desc[UR46][R2.64] ;  /* 0x0000002e02237981 */ /* 0x002362000c1e1900 */
[----:B------:R-:W-:Y:S01]  /*0120*/  HFMA2 R59, -RZ, RZ, 0, 5.9604644775390625e-08 ;  /* 0x00000001ff3b7431 */ /* 0x000fe200000001ff */
[----:B------:R-:W-:Y:S05]  /*0130*/  BRA `(.L_x_0) ;  /* 0x00000000000c7947 */ /* 0x000fea0003800000 */
.L_x_1:
[----:B------:R-:W1:Y:S01]  /*0140*/  LDCU UR6, c[0x0][0x880] ;  /* 0x00011000ff0677ac */ /* 0x000e620008000800 */
[----:B------:R-:W-:Y:S01]  /*0150*/  HFMA2 R59, -RZ, RZ, 0, 5.9604644775390625e-08 ;  /* 0x00000001ff3b7431 */ /* 0x000fe200000001ff */
[----:B-1----:R-:W-:-:S07]  /*0160*/  MOV R35, UR6 ;  /* 0x0000000600237c02 */ /* 0x002fce0008000f00 */
.L_x_0:
[----:B------:R-:W2:Y:S02]  /*0170*/  LDCU.64 UR6, c[0x0][0x8b0] ;  /* 0x00011600ff0677ac */ /* 0x000ea40008000a00 */
[----:B--2---:R-:W-:-:S04]  /*0180*/  UISETP.NE.U32.AND UP0, UPT, UR6, URZ, UPT ;  /* 0x000000ff0600728c */ /* 0x004fc8000bf05070 */
[----:B------:R-:W-:-:S09]  /*0190*/  UISETP.NE.AND.EX UP0, UPT, UR7, URZ, UPT, UP0 ;  /* 0x000000ff0700728c */ /* 0x000fd2000bf05300 */
[----:B------:R-:W-:Y:S05]  /*01a0*/  BRA.U UP0, `(.L_x_2) ;  /* 0x0000000100247547 */ /* 0x000fea000b800000 */
[----:B------:R-:W2:Y:S02]  /*01b0*/  LDCU.64 UR6, c[0x0][0x8a8] ;  /* 0x00011500ff0677ac */ /* 0x000ea40008000a00 */
[----:B--2---:R-:W-:-:S04]  /*01c0*/  UISETP.NE.U32.AND UP0, UPT, UR6, URZ, UPT ;  /* 0x000000ff0600728c */ /* 0x004fc8000bf05070 */
[----:B------:R-:W-:-:S09]  /*01d0*/  UISETP.NE.AND.EX UP0, UPT, UR7, URZ, UPT, UP0 ;  /* 0x000000ff0700728c */ /* 0x000fd2000bf05300 */
[----:B------:R-:W-:Y:S05]  /*01e0*/  BRA.U !UP0, `(.L_x_3) ;  /* 0x00000001080c7547 */ /* 0x000fea000b800000 */
[----:B-1----:R-:W1:Y:S02]  /*01f0*/  LDC.64 R2, c[0x0][0x8a8] ;  /* 0x00022a00ff027b82 */ /* 0x002e640000000a00 */
[----:B-1----:R2:W5:Y:S01]  /*0200*/  LDG.E R33, desc[UR46][R2.64] ;  /* 0x0000002e02217981 */ /* 0x002562000c1e1900 */
[----:B------:R-:W-:Y:S05]  /*0210*/  BRA `(.L_x_2) ;  /* 0x0000000000087947 */ /* 0x000fea0003800000 */
.L_x_3:
[----:B------:R-:W2:Y:S02]  /*0220*/  LDCU UR6, c[0x0][0x8a0] ;  /* 0x00011400ff0677ac */ /* 0x000ea40008000800 */
[----:B--2---:R-:W-:Y:S02]  /*0230*/  MOV R33, UR6 ;  /* 0x0000000600217c02 */ /* 0x004fe40008000f00 */
.L_x_2:
[----:B------:R-:W-:Y:S01]  /*0240*/  IMAD.U32 R0, RZ, RZ, UR8 ;  /* 0x00000008ff007e24 */ /* 0x000fe2000f8e00ff */
[----:B------:R-:W-:Y:S04]  /*0250*/  BSSY.RECONVERGENT B0, `(.L_x_4) ;  /* 0x000000c000007945 */ /* 0x000fe80003800200 */
[C---:B------:R-:W-:Y:S02]  /*0260*/  ISETP.NE.OR P1, PT, R0.reuse, 0x1, !P5 ;  /* 0x000000010000780c */ /* 0x040fe40006f25670 */
[----:B------:R-:W-:-:S11]  /*0270*/  ISETP.NE.OR P0, PT, R0, 0x3, !P5 ;  /* 0x000000030000780c */ /* 0x000fd60006f05670 */
[----:B------:R-:W-:Y:S05]  /*0280*/  @P1 BRA `(.L_x_5) ;  /* 0x0000000000201947 */ /* 0x000fea0003800000 */
[----:B------:R-:W3:Y:S02]  /*0290*/  LDCU.64 UR6, c[0x0][0x348] ;  /* 0x00006900ff0677ac */ /* 0x000ee40008000a00 */
[----:B---3--:R-:W-:Y:S02]  /*02a0*/  UIADD3 UR10, UP1, UPT, UR6, 0x80, URZ ;  /* 0x00000080060a7890 */ /* 0x008fe4000ff3e0ff */
[----:B------:R-:W-:Y:S02]  /*02b0*/  UIADD3 UR6, UP0, UPT, UR6, 0x180, URZ ;  /* 0x0000018006067890 */ /* 0x000fe4000ff1e0ff */
[----:B------:R-:W-:Y:S02]  /*02c0*/  UIADD3.X UR11, UPT, UPT, URZ, UR7, URZ, UP1, !UPT ;  /* 0x00000007ff0b7290 */ /* 0x000fe40008ffe4ff */
[----:B------:R-:W-:-:S07]  /*02d0*/  UIADD3.X UR7, UPT, UPT, URZ, UR7, URZ, UP0, !UPT ;  /* 0x00000007ff077290 */ /* 0x000fce00087fe4ff */
[----:B------:R3:W-:Y:S02]  /*02e0*/  UTMACCTL.PF [UR10] ;  /* 0x000000000a0079b9 */ /* 0x0007e40008040000 */
[----:B------:R3:W-:Y:S02]  /*02f0*/  UTMACCTL.PF [UR6] ;  /* 0x00000000060079b9 */ /* 0x0007e40008040000 */
[----:B---3--:R-:W-:Y:S01]  /*0300*/  NOP ;  /* 0x0000000000007918 */ /* 0x008fe20000000000 */
.L_x_5:
[----:B------:R-:W-:Y:S05]  /*0310*/  BSYNC.RECONVERGENT B0 ;  /* 0x0000000000007941 */ /* 0x000fea0003800200 */
.L_x_4:
[----:B------:R-:W-:Y:S04]  /*0320*/  BSSY.RECONVERGENT B0, `(.L_x_6) ;  /* 0x000000a000007945 */ /* 0x000fe80003800200 */
        /* <DEDUP_REMOVED lines=9> */
.L_x_7:
[----:B------:R-:W-:Y:S05]  /*03c0*/  BSYNC.RECONVERGENT B0 ;  /* 0x0000000000007941 */ /* 0x000fea0003800200 */
.L_x_6:
[----:B------:R-:W3:Y:S01]  /*03d0*/  LDCU.64 UR6, c[0x0][0x888] ;  /* 0x00011100ff0677ac */ /* 0x000ee20008000a00 */
[----:B------:R-:W-:Y:S02]  /*03e0*/  UISETP.EQ.U32.AND UP1, UPT, UR4, URZ, UPT ;  /* 0x000000ff0400728c */ /* 0x000fe4000bf22070 */
[----:B------:R-:W-:Y:S02]  /*03f0*/  UPLOP3.LUT UP2, UPT, UPT, UPT, UPT, 0x80, 0x8 ;  /* 0x000000000008789c */ /* 0x000fe40003f4f070 */
[----:B---3--:R-:W-:-:S04]  /*0400*/  UISETP.NE.U32.AND UP0, UPT, UR6, URZ, UPT ;  /* 0x000000ff0600728c */ /* 0x008fc8000bf05070 */
[----:B------:R-:W-:-:S04]  /*0410*/  UISETP.NE.AND.EX UP0, UPT, UR7, URZ, UPT, UP0 ;  /* 0x000000ff0700728c */ /* 0x000fc8000bf05300 */
[----:B------:R-:W-:-:S04]  /*0420*/  UISETP.EQ.OR.EX UP3, UPT, UR5, URZ, !UP0, UP1 ;  /* 0x000000ff0500728c */ /* 0x000fc8000c762710 */
[----:B------:R-:W-:-:S05]  /*0430*/  UP2UR UR50, UPR, URZ, 0x8 ;  /* 0x00000008ff327883 */ /* 0x000fca0008000000 */
[----:B------:R-:W-:Y:S07]  /*0440*/  BRA.U !UP3, `(.L_x_8) ;  /* 0x000000010b207547 */ /* 0x000fee000b800000 */
[----:B------:R-:W-:Y:S01]  /*0450*/  UISETP.NE.U32.AND UP2, UPT, UR4, URZ, UPT ;  /* 0x000000ff0400728c */ /* 0x000fe2000bf45070 */
[----:B-----5:R-:W-:Y:S01]  /*0460*/  FSETP.NEU.AND P0, PT, R35, RZ, PT ;  /* 0x000000ff2300720b */ /* 0x020fe20003f0d000 */
[----:B------:R-:W-:Y:S02]  /*0470*/  USEL UR4, URZ, 0xffffffff, UP0 ;  /* 0xffffffffff047887 */ /* 0x000fe40008000000 */
[----:B------:R-:W-:-:S10]  /*0480*/  UISETP.NE.AND.EX UP2, UPT, UR5, URZ, UPT, UP2 ;  /* 0x000000ff0500728c */ /* 0x000fd4000bf45320 */
[----:B------:R-:W-:Y:S01]  /*0490*/  VOTEU.ANY UP1, P0 ;  /* 0x0000000000ff7886 */ /* 0x000fe20000020100 */
[----:B------:R-:W-:-:S04]  /*04a0*/  @!UP2 USEL UR4, URZ, 0xffffffff, UP1 ;  /* 0xffffffffff04a887 */ /* 0x000fc80008800000 */
[----:B------:R-:W-:-:S04]  /*04b0*/  ULOP3.LUT UR4, UR4, 0x1, URZ, 0xc0, !UPT ;  /* 0x0000000104047892 */ /* 0x000fc8000f8ec0ff */
[----:B------:R-:W-:-:S11]  /*04c0*/  UISETP.NE.U32.AND UP2, UPT, UR4, 0x1, UPT ;  /* 0x000000010400788c */ /* 0x000fd6000bf45070 */
.L_x_8:
[----:B-12---:R-:W1:Y:S01]  /*04d0*/  SHFL.IDX PT, R2, R65, RZ, 0x1f ;  /* 0x00001fff41027589 */ /* 0x006e6200000e0000 */
[----:B------:R-:W-:-:S04]  /*04e0*/  UISETP.NE.AND UP1, UPT, UR8, 0x2, UPT ;  /* 0x000000020800788c */ /* 0x000fc8000bf25270 */
[----:B------:R-:W-:Y:S01]  /*04f0*/  USEL UR6, URZ, 0x1, UP1 ;  /* 0x00000001ff067887 */ /* 0x000fe20008800000 */
[----:B-1----:R-:W-:-:S13]  /*0500*/  ISETP.NE.AND P0, PT, R2, RZ, PT ;  /* 0x000000ff0200720c */ /* 0x002fda0003f05270 */
[----:B------:R-:W-:Y:S05]  /*0510*/  @P0 BRA `(.L_x_9) ;  /* 0x0000000000480947 */ /* 0x000fea0003800000 */
[----:B------:R-:W1:Y:S01]  /*0520*/  S2UR UR5, SR_CgaCtaId ;  /* 0x00000000000579c3 */ /* 0x000e620000008800 */
[----:B------:R-:W-:Y:S01]  /*0530*/  UMOV UR7, 0x400 ;  /* 0x0000040000077882 */ /* 0x000fe20000000000 */
[----:B------:R-:W-:Y:S01]  /*0540*/  UMOV UR4, 0x1 ;  /* 0x0000000100047882 */ /* 0x000fe20000000000 */
[----:B------:R-:W-:Y:S01]  /*0550*/  ELECT P0, URZ, PT ;  /* 0x0000000000ff782f */ /* 0x000fe20003800000 */
[----:B------:R-:W-:-:S04]  /*0560*/  UIADD3 UR10, UPT, UPT, -UR4, 0x100000, URZ ;  /* 0x00100000040a7890 */ /* 0x000fc8000fffe1ff */
[----:B------:R-:W-:Y:S02]  /*0570*/  USHF.L.U32 UR11, UR10, 0xb, URZ ;  /* 0x0000000b0a0b7899 */ /* 0x000fe400080006ff */
[----:B------:R-:W-:Y:S02]  /*0580*/  USHF.L.U32 UR10, UR10, 0x1, URZ ;  /* 0x000000010a0a7899 */ /* 0x000fe400080006ff */
[----:B-1----:R-:W-:Y:S01]  /*0590*/  ULEA UR5, UR5, UR7, 0x18 ;  /* 0x0000000705057291 */ /* 0x002fe2000f8ec0ff */
[----:B------:R-:W1:Y:S11]  /*05a0*/  FENCE.VIEW.ASYNC.S ;  /* 0x00000000000073c6 */ /* 0x000e760000000000 */
[----:B-1----:R1:W2:Y:S01]  /*05b0*/  SYNCS.EXCH.64 URZ, [UR5], UR10 ;  /* 0x0000000a05ff75b2 */ /* 0x0022a20008000100 */
[----:B------:R1:W3:Y:S01]  /*05c0*/  SYNCS.EXCH.64 URZ, [UR5+0x20], UR10 ;  /* 0x0000200a05ff75b2 */ /* 0x0002e20008000100 */
[----:B------:R1:W4:Y:S01]  /*05d0*/  SYNCS.EXCH.64 URZ, [UR5+0x8], UR10 ;  /* 0x0000080a05ff75b2 */ /* 0x0003220008000100 */
[----:B------:R1:W1:Y:S01]  /*05e0*/  SYNCS.EXCH.64 URZ, [UR5+0x28], UR10 ;  /* 0x0000280a05ff75b2 */ /* 0x0002620008000100 */
[----:B------:R1:W1:Y:S01]  /*05f0*/  SYNCS.EXCH.64 URZ, [UR5+0x10], UR10 ;  /* 0x0000100a05ff75b2 */ /* 0x0002620008000100 */
[----:B------:R1:W1:Y:S01]  /*0600*/  SYNCS.EXCH.64 URZ, [UR5+0x30], UR10 ;  /* 0x0000300a05ff75b2 */ /* 0x0002620008000100 */
[----:B------:R1:W1:Y:S01]  /*0610*/  SYNCS.EXCH.64 URZ, [UR5+0x18], UR10 ;  /* 0x0000180a05ff75b2 */ /* 0x0002620008000100 */
[----:B------:R1:W1:Y:S01]  /*0620*/  SYNCS.EXCH.64 URZ, [UR5+0x38], UR10 ;  /* 0x0000380a05ff75b2 */ /* 0x0002620008000100 */
[----:B------:R-:W-:Y:S01]  /*0630*/  NOP ;  /* 0x0000000000007918 */ /* 0x000fe20000000000 */
.L_x_9:
[----:B------:R-:W2:Y:S01]  /*0640*/  SHFL.IDX PT, R2, R65, RZ, 0x1f ;  /* 0x00001fff41027589 */ /* 0x000ea200000e0000 */
[----:B------:R-:W-:Y:S01]  /*0650*/  NOP ;  /* 0x0000000000007918 */ /* 0x000fe20000000000 */
[----:B--2---:R-:W-:-:S13]  /*0660*/  ISETP.NE.AND P0, PT, R2, 0x1, PT ;  /* 0x000000010200780c */ /* 0x004fda0003f05270 */
[----:B------:R-:W-:Y:S05]  /*0670*/  @P0 BRA `(.L_x_10) ;  /* 0x0000000000580947 */ /* 0x000fea0003800000 */
[----:B------:R-:W2:Y:S01]  /*0680*/  S2UR UR7, SR_CgaCtaId ;  /* 0x00000000000779c3 */ /* 0x000ea20000008800 */
[----:B------:R-:W-:Y:S01]  /*0690*/  UMOV UR9, 0x400 ;  /* 0x0000040000097882 */ /* 0x000fe20000000000 */
[----:B-1----:R-:W-:Y:S01]  /*06a0*/  UMOV UR5, 0x20 ;  /* 0x0000002000057882 */ /* 0x002fe20000000000 */
[----:B------:R-:W-:Y:S01]  /*06b0*/  UMOV UR4, 0x80 ;  /* 0x0000008000047882 */ /* 0x000fe20000000000 */
[----:B------:R-:W-:-:S04]  /*06c0*/  UIADD3 UR10, UPT, UPT, -UR5, 0x100000, URZ ;  /* 0x00100000050a7890 */ /* 0x000fc8000fffe1ff */
[----:B------:R-:W-:Y:S02]  /*06d0*/  USHF.L.U32 UR11, UR10, 0xb, URZ ;  /* 0x0000000b0a0b7899 */ /* 0x000fe400080006ff */
[----:B------:R-:W-:Y:S02]  /*06e0*/  USHF.L.U32 UR10, UR10, 0x1, URZ ;  /* 0x000000010a0a7899 */ /* 0x000fe400080006ff */
[----:B------:R-:W-:-:S04]  /*06f0*/  UIADD3 UR4, UPT, UPT, -UR4, 0x100000, URZ ;  /* 0x0010000004047890 */ /* 0x000fc8000fffe1ff */
[----:B------:R-:W-:Y:S02]  /*0700*/  USHF.L.U32 UR5, UR4, 0xb, URZ ;  /* 0x0000000b04057899 */ /* 0x000fe400080006ff */
[----:B------:R-:W-:Y:S01]  /*0710*/  USHF.L.U32 UR4, UR4, 0x1, URZ ;  /* 0x0000000104047899 */ /* 0x000fe200080006ff */
[----:B------:R-:W-:Y:S01]  /*0720*/  ELECT P0, URZ, PT ;  /* 0x0000000000ff782f */ /* 0x000fe20003800000 */
[----:B--2---:R-:W-:Y:S01]  /*0730*/  ULEA UR7, UR7, UR9, 0x18 ;  /* 0x0000000907077291 */ /* 0x004fe2000f8ec0ff */
[----:B------:R-:W1:Y:S11]  /*0740*/  FENCE.VIEW.ASYNC.S ;  /* 0x00000000000073c6 */ /* 0x000e760000000000 */
[----:B-1----:R2:W1:Y:S01]  /*0750*/  SYNCS.EXCH.64 URZ, [UR7+0x40], UR10 ;  /* 0x0000400a07ff75b2 */ /* 0x0024620008000100 */
[----:B------:R2:W1:Y:S01]  /*0760*/  SYNCS.EXCH.64 URZ, [UR7+0x60], UR4 ;  /* 0x0000600407ff75b2 */ /* 0x0004620008000100 */
[----:B------:R2:W1:Y:S01]  /*0770*/  SYNCS.EXCH.64 URZ, [UR7+0x48], UR10 ;  /* 0x0000480a07ff75b2 */ /* 0x0004620008000100 */
[----:B------:R2:W1:Y:S01]  /*0780*/  SYNCS.EXCH.64 URZ, [UR7+0x68], UR4 ;  /* 0x0000680407ff75b2 */ /* 0x0004620008000100 */
[----:B------:R2:W1:Y:S01]  /*0790*/  SYNCS.EXCH.64 URZ, [UR7+0x50], UR10 ;  /* 0x0000500a07ff75b2 */ /* 0x0004620008000100 */
[----:B------:R2:W1:Y:S01]  /*07a0*/  SYNCS.EXCH.64 URZ, [UR7+0x70], UR4 ;  /* 0x0000700407ff75b2 */ /* 0x0004620008000100 */
[----:B------:R2:W1:Y:S01]  /*07b0*/  SYNCS.EXCH.64 URZ, [UR7+0x58], UR10 ;  /* 0x0000580a07ff75b2 */ /* 0x0004620008000100 */
[----:B------:R2:W1:Y:S02]  /*07c0*/  SYNCS.EXCH.64 URZ, [UR7+0x78], UR4 ;  /* 0x0000780407ff75b2 */ /* 0x0004640008000100 */
[----:B--2---:R-:W-:Y:S01]  /*07d0*/  NOP ;  /* 0x0000000000007918 */ /* 0x004fe20000000000 */
.L_x_10:
[----:B------:R-:W2:Y:S01]  /*07e0*/  SHFL.IDX PT, R2, R65, RZ, 0x1f ;  /* 0x00001fff41027589 */ /* 0x000ea200000e0000 */
[----:B------:R-:W-:Y:S01]  /*07f0*/  NOP ;  /* 0x0000000000007918 */ /* 0x000fe20000000000 */
[----:B--2---:R-:W-:-:S13]  /*0800*/  ISETP.NE.AND P0, PT, R2, 0x3, PT ;  /* 0x000000030200780c */ /* 0x004fda0003f05270 */
[----:B------:R-:W-:Y:S05]  /*0810*/  @P0 BRA `(.L_x_11) ;  /* 0x0000000000300947 */ /* 0x000fea0003800000 */
[----:B-1----:R-:W1:Y:S01]  /*0820*/  S2UR UR5, SR_CgaCtaId ;  /* 0x00000000000579c3 */ /* 0x002e620000008800 */
        /* <DEDUP_REMOVED lines=8> */
[----:B-1----:R2:W1:Y:S01]  /*08b0*/  SYNCS.EXCH.64 URZ, [UR5+0x80], UR10 ;  /* 0x0000800a05ff75b2 */ /* 0x0024620008000100 */
[----:B------:R2:W1:Y:S02]  /*08c0*/  SYNCS.EXCH.64 URZ, [UR5+0x88], UR10 ;  /* 0x0000880a05ff75b2 */ /* 0x0004640008000100 */
[----:B--2---:R-:W-:Y:S01]  /*08d0*/  NOP ;  /* 0x0000000000007918 */ /* 0x004fe20000000000 */
.L_x_11:
[----:B------:R-:W2:Y:S01]  /*08e0*/  SHFL.IDX PT, R2, R65, RZ, 0x1f ;  /* 0x00001fff41027589 */ /* 0x000ea200000e0000 */
[----:B------:R-:W-:Y:S01]  /*08f0*/  NOP ;  /* 0x0000000000007918 */ /* 0x000fe20000000000 */
[----:B--2---:R-:W-:-:S13]  /*0900*/  ISETP.NE.AND P0, PT, R2, 0x4, PT ;  /* 0x000000040200780c */ /* 0x004fda0003f05270 */
[----:B------:R-:W-:Y:S05]  /*0910*/  @P0 BRA `(.L_x_12) ;  /* 0x00000000004c0947 */ /* 0x000fea0003800000 */
[----:B-1----:R-:W1:Y:S01]  /*0920*/  S2UR UR5, SR_CgaCtaId ;  /* 0x00000000000579c3 */ /* 0x002e620000008800 */
[----:B------:R-:W-:Y:S01]  /*0930*/  UMOV UR9, 0x100 ;  /* 0x0000010000097882 */ /* 0x000fe20000000000 */
[----:B------:R-:W-:Y:S01]  /*0940*/  UMOV UR7, 0x400 ;  /* 0x0000040000077882 */ /* 0x000fe20000000000 */
[----:B------:R-:W-:Y:S01]  /*0950*/  USEL UR9, UR9, 0xe0, UP2 ;  /* 0x000000e009097887 */ /* 0x000fe20009000000 */
[----:B------:R-:W-:Y:S01]  /*0960*/  UMOV UR4, 0x1 ;  /* 0x0000000100047882 */ /* 0x000fe20000000000 */
[----:B------:R-:W-:Y:S01]  /*0970*/  ELECT P0, URZ, PT ;  /* 0x0000000000ff782f */ /* 0x000fe20003800000 */
[----:B------:R-:W-:-:S04]  /*0980*/  UIADD3 UR10, UPT, UPT, -UR4, 0x100000, URZ ;  /* 0x00100000040a7890 */ /* 0x000fc8000fffe1ff */
[----:B------:R-:W-:Y:S02]  /*0990*/  USHF.L.U32 UR11, UR10, 0xb, URZ ;  /* 0x0000000b0a0b7899 */ /* 0x000fe400080006ff */
[----:B------:R-:W-:Y:S02]  /*09a0*/  USHF.L.U32 UR10, UR10, 0x1, URZ ;  /* 0x000000010a0a7899 */ /* 0x000fe400080006ff */
[----:B------:R-:W-:-:S04]  /*09b0*/  UIADD3 UR12, UPT, UPT, -UR9, 0x100000, URZ ;  /* 0x00100000090c7890 */ /* 0x000fc8000fffe1ff */
[----:B------:R-:W-:Y:S02]  /*09c0*/  USHF.L.U32 UR13, UR12, 0xb, URZ ;  /* 0x0000000b0c0d7899 */ /* 0x000fe400080006ff */
[----:B------:R-:W-:Y:S02]  /*09d0*/  USHF.L.U32 UR12, UR12, 0x1, URZ ;  /* 0x000000010c0c7899 */ /* 0x000fe400080006ff */
[----:B-1----:R-:W-:Y:S01]  /*09e0*/  ULEA UR5, UR5, UR7, 0x18 ;  /* 0x0000000705057291 */ /* 0x002fe2000f8ec0ff */
[----:B------:R-:W1:Y:S11]  /*09f0*/  FENCE.VIEW.ASYNC.S ;  /* 0x00000000000073c6 */ /* 0x000e760000000000 */
[----:B-1----:R2:W1:Y:S01]  /*0a00*/  SYNCS.EXCH.64 URZ, [UR5+0x90], UR10 ;  /* 0x0000900a05ff75b2 */ /* 0x0024620008000100 */
[----:B------:R2:W1:Y:S01]  /*0a10*/  SYNCS.EXCH.64 URZ, [UR5+0xa0], UR12 ;  /* 0x0000a00c05ff75b2 */ /* 0x0004620008000100 */
[----:B------:R2:W1:Y:S01]  /*0a20*/  SYNCS.EXCH.64 URZ, [UR5+0x98], UR10 ;  /* 0x0000980a05ff75b2 */ /* 0x0004620008000100 */
[----:B------:R2:W1:Y:S02]  /*0a30*/  SYNCS.EXCH.64 URZ, [UR5+0xa8], UR12 ;  /* 0x0000a80c05ff75b2 */ /* 0x0004640008000100 */
[----:B--2---:R-:W-:Y:S01]  /*0a40*/  NOP ;  /* 0x0000000000007918 */ /* 0x004fe20000000000 */
.L_x_12:
        /* <DEDUP_REMOVED lines=26> */
.L_x_13:
        /* <DEDUP_REMOVED lines=18> */
.L_x_14:
[----:B-1----:R-:W1:Y:S01]  /*0d10*/  S2UR UR5, SR_CTAID.X ;  /* 0x00000000000579c3 */ /* 0x002e620000002500 */
[----:B------:R-:W-:-:S05]  /*0d20*/  CS2R.32 R60, SR_CgaSize ;  /* 0x00000000003c7805 */ /* 0x000fca0000008a00 */
[----:B------:R-:W-:-:S05]  /*0d30*/  IMAD R60, R60, -0xa0, RZ ;  /* 0xffffff603c3c7824 */ /* 0x000fca00078e02ff */
[----:B------:R-:W-:-:S14]  /*0d40*/  R2UR UR9, R60 ;  /* 0x000000003c0972ca */ /* 0x000fdc00000e0000 */
[----:B------:R-:W2:Y:S01]  /*0d50*/  LDCU UR9, c[0x0][UR9+0x2b0] ;  /* 0x00005600090977ac */ /* 0x000ea20008000800 */
[----:B------:R-:W-:Y:S01]  /*0d60*/  NOP ;  /* 0x0000000000007918 */ /* 0x000fe20000000000 */
[----:B------:R-:W-:-:S05]  /*0d70*/  CS2R.32 R60, SR_CgaSize ;  /* 0x00000000003c7805 */ /* 0x000fca0000008a00 */
[----:B------:R-:W-:-:S05]  /*0d80*/  IMAD R60, R60, -0xa0, RZ ;  /* 0xffffff603c3c7824 */ /* 0x000fca00078e02ff */
[----:B------:R-:W-:-:S14]  /*0d90*/  R2UR UR7, R60 ;  /* 0x000000003c0772ca */ /* 0x000fdc00000e0000 */
[----:B------:R-:W3:Y:S01]  /*0da0*/  LDCU UR7, c[0x0][UR7+0x2b4] ;  /* 0x00005680070777ac */ /* 0x000ee20008000800 */
[----:B------:R-:W4:Y:S08]  /*0db0*/  S2UR UR4, SR_CTAID.Y ;  /* 0x00000000000479c3 */ /* 0x000f300000002600 */
[----:B------:R-:W3:Y:S01]  /*0dc0*/  LDC R9, c[0x0][0xb24] ;  /* 0x0002c900ff097b82 */ /* 0x000ee20000000800 */
[----:B-1----:R-:W-:-:S02]  /*0dd0*/  I2FP.F32.U32 R4, UR5 ;  /* 0x0000000500047c45 */ /* 0x002fc40008201000 */
[----:B------:R-:W-:-:S05]  /*0de0*/  CS2R.32 R5, SR_CgaSize ;  /* 0x0000000000057805 */ /* 0x000fca0000008a00 */
[----:B------:R-:W-:-:S06]  /*0df0*/  IMAD R5, R5, -0xa0, RZ ;  /* 0xffffff6005057824 */ /* 0x000fcc00078e02ff */
[----:B------:R-:W1:Y:S01]  /*0e00*/  LDC R5, c[0x0][R5+0x2a0] ;  /* 0x0000a80005057b82 */ /* 0x000e620000000800 */
[----:B------:R-:W-:Y:S01]  /*0e10*/  MOV R21, UR5 ;  /* 0x0000000500157c02 */ /* 0x000fe20008000f00 */
[----:B--2---:R-:W-:Y:S01]  /*0e20*/  FMUL R4, R4, UR9 ;  /* 0x0000000904047c20 */ /* 0x004fe20008400000 */
[----:B----4-:R-:W-:Y:S02]  /*0e30*/  I2FP.F32.U32 R2, UR4 ;  /* 0x0000000400027c45 */ /* 0x010fe40008201000 */
[----:B------:R-:W-:-:S05]  /*0e40*/  CS2R.32 R3, SR_CgaSize ;  /* 0x0000000000037805 */ /* 0x000fca0000008a00 */
[----:B------:R-:W-:-:S06]  /*0e50*/  IMAD R3, R3, -0xa0, RZ ;  /* 0xffffff6003037824 */ /* 0x000fcc00078e02ff */
[----:B------:R-:W2:Y:S01]  /*0e60*/  LDC R3, c[0x0][R3+0x2a4] ;  /* 0x0000a90003037b82 */ /* 0x000ea20000000800 */
[----:B------:R-:W4:Y:S01]  /*0e70*/  F2I.U32.TRUNC.NTZ R60, R4 ;  /* 0x00000004003c7305 */ /* 0x000f22000020f000 */
[----:B------:R-:W-:Y:S01]  /*0e80*/  MOV R20, UR4 ;  /* 0x0000000400147c02 */ /* 0x000fe20008000f00 */
[----:B---3--:R-:W-:-:S05]  /*0e90*/  FMUL R2, R2, UR7 ;  /* 0x0000000702027c20 */ /* 0x008fca0008400000 */
[----:B------:R-:W-:Y:S01]  /*0ea0*/  BAR.SYNC.DEFER_BLOCKING 0x0 ;  /* 0x0000000000007b1d */ /* 0x000fe20000010000 */
[----:B------:R-:W-:-:S05]  /*0eb0*/  ISETP.GE.AND P0, PT, R9, 0x1, PT ;  /* 0x000000010900780c */ /* 0x000fca0003f06270 */
[----:B------:R-:W3:Y:S02]  /*0ec0*/  F2I.U32.TRUNC.NTZ R58, R2 ;  /* 0x00000002003a7305 */ /* 0x000ee4000020f000 */
[----:B------:R-:W2:Y:S01]  /*0ed0*/  S2UR UR36, SR_CTAID.Z ;  /* 0x00000000002479c3 */ /* 0x000ea20000002700 */
[----:B----4-:R-:W-:-:S05]  /*0ee0*/  IADD3 R60, PT, PT, -R60, RZ, RZ ;  /* 0x000000ff3c3c7210 */ /* 0x010fca0007ffe1ff */
[----:B-1----:R-:W-:Y:S01]  /*0ef0*/  IMAD R60, R5, R60, UR5 ;  /* 0x00000005053c7e24 */ /* 0x002fe2000f8e023c */
[----:B---3--:R-:W-:-:S05]  /*0f00*/  IADD3 R58, PT, PT, -R58, RZ, RZ ;  /* 0x000000ff3a3a7210 */ /* 0x008fca0007ffe1ff */
[----:B--2---:R-:W-:Y:S01]  /*0f10*/  IMAD R58, R3, R58, UR4 ;  /* 0x00000004033a7e24 */ /* 0x004fe2000f8e023a */
[----:B------:R-:W-:Y:S06]  /*0f20*/  @!P0 BRA `(.L_x_15) ;  /* 0x0000000000b88947 */ /* 0x000fec0003800000 */
[----:B------:R-:W1:Y:S01]  /*0f30*/  LDC.64 R4, c[0x0][0xb18] ;  /* 0x0002c600ff047b82 */ /* 0x000e620000000a00 */
[----:B------:R-:W-:-:S07]  /*0f40*/  ISETP.NE.AND P0, PT, R9, 0x1, PT ;  /* 0x000000010900780c */ /* 0x000fce0003f05270 */
[----:B------:R-:W2:Y:S08]  /*0f50*/  LDC R10, c[0x0][0xb0c] ;  /* 0x0002c300ff0a7b82 */ /* 0x000eb00000000800 */
[----:B------:R-:W3:Y:S08]  /*0f60*/  LDC R11, c[0x0][0x370] ;  /* 0x0000dc00ff0b7b82 */ /* 0x000ef00000000800 */
[----:B------:R-:W4:Y:S01]  /*0f70*/  LDC R12, c[0x0][0x374] ;  /* 0x0000dd00ff0c7b82 */ /* 0x000f220000000800 */
[----:B-1----:R-:W-:-:S07]  /*0f80*/  ISETP.NE.AND P1, PT, R4, 0x1, PT ;  /* 0x000000010400780c */ /* 0x002fce0003f25270 */
[----:B------:R-:W3:Y:S01]  /*0f90*/  LDC.64 R6, c[0x0][0xb10] ;  /* 0x0002c400ff067b82 */ /* 0x000ee20000000a00 */
[----:B--2---:R-:W-:-:S07]  /*0fa0*/  ISETP.NE.AND P2, PT, R10, 0x1, PT ;  /* 0x000000010a00780c */ /* 0x004fce0003f45270 */
[----:B------:R-:W1:Y:S08]  /*0fb0*/  LDC R8, c[0x0][0xb20] ;  /* 0x0002c800ff087b82 */ /* 0x000e700000000800 */
[----:B------:R-:W2:Y:S01]  /*0fc0*/  LDC.64 R2, c[0x0][0xb28] ;  /* 0x0002ca00ff027b82 */ /* 0x000ea20000000a00 */
[----:B----4-:R-:W-:-:S04]  /*0fd0*/  IMAD.HI.U32 R13, R12, R5, RZ ;  /* 0x000000050c0d7227 */ /* 0x010fc800078e00ff */
[----:B------:R-:W-:-:S04]  /*0fe0*/  IMAD.HI.U32 R5, R20, R5, RZ ;  /* 0x0000000514057227 */ /* 0x000fc800078e00ff */
[----:B---3--:R-:W-:-:S04]  /*0ff0*/  IMAD.HI.U32 R14, R11, R6, RZ ;  /* 0x000000060b0e7227 */ /* 0x008fc800078e00ff */
[C---:B------:R-:W-:Y:S01]  /*1000*/  IMAD.HI.U32 R16, R21.reuse, R6, RZ ;  /* 0x0000000615107227 */ /* 0x040fe200078e00ff */
[-C--:B------:R-:W-:Y:S02]  /*1010*/  @P2 SHF.R.U32.HI R11, RZ, R7.reuse, R14 ;  /* 0x00000007ff0b2219 */ /* 0x080fe4000001160e */
[-C--:B-1----:R-:W-:Y:S02]  /*1020*/  @P1 SHF.R.U32.HI R12, RZ, R8.reuse, R13 ;  /* 0x00000008ff0c1219 */ /* 0x082fe4000001160d */
[----:B------:R-:W-:Y:S02]  /*1030*/  SHF.R.U32.HI R5, RZ, R8, R5 ;  /* 0x00000008ff057219 */ /* 0x000fe40000011605 */
[----:B------:R-:W-:Y:S02]  /*1040*/  SHF.R.U32.HI R16, RZ, R7, R16 ;  /* 0x00000007ff107219 */ /* 0x000fe40000011610 */
[----:B------:R-:W-:Y:S01]  /*1050*/  SEL R5, R20, R5, !P1 ;  /* 0x0000000514057207 */ /* 0x000fe20004800000 */
[----:B--2---:R-:W-:Y:S01]  /*1060*/  IMAD.HI.U32 R14, R12, R2, RZ ;  /* 0x000000020c0e7227 */ /* 0x004fe200078e00ff */
[----:B------:R-:W-:-:S02]  /*1070*/  SEL R7, R21, R16, !P2 ;  /* 0x0000001015077207 */ /* 0x000fc40005000000 */
[----:B------:R-:W-:Y:S01]  /*1080*/  IADD3 R13, PT, PT, -R5, RZ, RZ ;  /* 0x000000ff050d7210 */ /* 0x000fe20007ffe1ff */
[----:B------:R-:W-:Y:S01]  /*1090*/  IMAD.HI.U32 R6, R11, R2, RZ ;  /* 0x000000020b067227 */ /* 0x000fe200078e00ff */
[----:B------:R-:W-:-:S03]  /*10a0*/  @P0 SHF.R.U32.HI R12, RZ, R3, R14 ;  /* 0x00000003ff0c0219 */ /* 0x000fc6000001160e */
[----:B------:R-:W-:Y:S01]  /*10b0*/  IMAD R13, R4, R13, R20 ;  /* 0x0000000d040d7224 */ /* 0x000fe200078e0214 */
[----:B------:R-:W-:Y:S01]  /*10c0*/  @P0 SHF.R.U32.HI R11, RZ, R3, R6 ;  /* 0x00000003ff0b0219 */ /* 0x000fe20000011606 */
[----:B------:R-:W-:-:S04]  /*10d0*/  IMAD R12, R12, R9, RZ ;  /* 0x000000090c0c7224 */ /* 0x000fc800078e02ff */
[----:B------:R-:W-:Y:S01]  /*10e0*/  IMAD R6, R11, R9, RZ ;  /* 0x000000090b067224 */ /* 0x000fe200078e02ff */
[----:B------:R-:W-:-:S04]  /*10f0*/  ISETP.GE.AND P1, PT, R5, R12, PT ;  /* 0x0000000c0500720c */ /* 0x000fc80003f26270 */
[----:B------:R-:W-:Y:S01]  /*1100*/  ISETP.GE.OR P1, PT, R7, R6, P1 ;  /* 0x000000060700720c */ /* 0x000fe20000f26670 */
[----:B------:R-:W-:-:S05]  /*1110*/  IMAD.HI.U32 R6, R5, R2, RZ ;  /* 0x0000000205067227 */ /* 0x000fca00078e00ff */
[----:B------:R-:W-:-:S04]  /*1120*/  SHF.R.U32.HI R6, RZ, R3, R6 ;  /* 0x00000003ff067219 */ /* 0x000fc80000011606 */
[----:B------:R-:W-:-:S03]  /*1130*/  SEL R6, R5, R6, !P0 ;  /* 0x0000000605067207 */ /* 0x000fc60004000000 */
[----:B------:R-:W-:Y:S01]  /*1140*/  @!P1 IMAD.HI.U32 R8, R7, R2, RZ ;  /* 0x0000000207089227 */ /* 0x000fe200078e00ff */
[----:B------:R-:W-:-:S04]  /*1150*/  IADD3 R2, PT, PT, -R6, RZ, RZ ;  /* 0x000000ff06027210 */ /* 0x000fc80007ffe1ff */
[----:B------:R-:W-:Y:S01]  /*1160*/  @!P1 SHF.R.U32.HI R8, RZ, R3, R8 ;  /* 0x00000003ff089219 */ /* 0x000fe20000011608 */
[----:B------:R-:W-:-:S03]  /*1170*/  IMAD R2, R9, R2, R5 ;  /* 0x0000000209027224 */ /* 0x000fc600078e0205 */
[----:B------:R-:W-:-:S05]  /*1180*/  @!P1 SEL R3, R7, R8, !P0 ;  /* 0x0000000807039207 */ /* 0x000fca0004000000 */
[--C-:B------:R-:W-:Y:S02]  /*1190*/  @!P1 IMAD.IADD R6, R6, 0x1, -R3.reuse ;  /* 0x0000000106069824 */ /* 0x100fe400078e0a03 */
[----:B------:R-:W-:Y:S01]  /*11a0*/  @!P1 IMAD R3, R2, R11, R3 ;  /* 0x0000000b02039224 */ /* 0x000fe200078e0203 */
[----:B------:R-:W-:Y:S01]  /*11b0*/  IADD3 R2, PT, PT, -R7, RZ, RZ ;  /* 0x000000ff07027210 */ /* 0x000fe20007ffe1ff */
[----:B------:R-:W-:Y:S02]  /*11c0*/  @!P1 IMAD R5, R6, R9, R7 ;  /* 0x0000000906059224 */ /* 0x000fe400078e0207 */
[----:B------:R-:W-:Y:S02]  /*11d0*/  @!P1 IMAD.MOV.U32 R7, RZ, RZ, R3 ;  /* 0x000000ffff079224 */ /* 0x000fe400078e0003 */
[----:B------:R-:W-:Y:S02]  /*11e0*/  IMAD R2, R10, R2, R21 ;  /* 0x000000020a027224 */ /* 0x000fe400078e0215 */
[----:B------:R-:W-:-:S02]  /*11f0*/  IMAD R20, R5, R4, R13 ;  /* 0x0000000405147224 */ /* 0x000fc400078e020d */
[----:B------:R-:W-:Y:S02]  /*1200*/  IMAD R21, R7, R10, R2 ;  /* 0x0000000a07157224 */ /* 0x000fe400078e0202 */
.L_x_15:
[----:B------:R-:W1:Y:S01]  /*1210*/  LDCU UR4, c[0x0][0xb30] ;  /* 0x00016600ff0477ac */ /* 0x000e620008000800 */
[----:B------:R-:W2:Y:S08]  /*1220*/  S2UR UR37, SR_CgaCtaId ;  /* 0x00000000002579c3 */ /* 0x000eb00000008800 */
[----:B------:R-:W3:Y:S01]  /*1230*/  LDC R26, c[0x0][0xb24] ;  /* 0x0002c900ff1a7b82 */ /* 0x000ee20000000800 */
[----:B-1----:R-:W-:-:S09]  /*1240*/  UISETP.NE.AND UP1, UPT, UR4, 0x1, UPT ;  /* 0x000000010400788c */ /* 0x002fd2000bf25270 */
[----:B--2---:R-:W-:Y:S05]  /*1250*/  BRA.U UP1, `(.L_x_16) ;  /* 0x0000000101407547 */ /* 0x004fea000b800000 */
[----:B------:R-:W1:Y:S08]  /*1260*/  LDC.64 R4, c[0x0][0xb10] ;  /* 0x0002c400ff047b82 */ /* 0x000e700000000a00 */
[----:B------:R-:W2:Y:S08]  /*1270*/  LDC.64 R2, c[0x0][0xb18] ;  /* 0x0002c600ff027b82 */ /* 0x000eb00000000a00 */
[----:B------:R-:W4:Y:S08]  /*1280*/  LDC R6, c[0x0][0xb20] ;  /* 0x0002c800ff067b82 */ /* 0x000f300000000800 */
[----:B------:R-:W3:Y:S01]  /*1290*/  LDC R8, c[0x0][0xb0c] ;  /* 0x0002c300ff087b82 */ /* 0x000ee20000000800 */
[----:B-1----:R-:W-:-:S05]  /*12a0*/  IMAD.HI.U32 R4, R21, R4, RZ ;  /* 0x0000000415047227 */ /* 0x002fca00078e00ff */
[----:B------:R-:W-:Y:S01]  /*12b0*/  SHF.R.U32.HI R4, RZ, R5, R4 ;  /* 0x00000005ff047219 */ /* 0x000fe20000011604 */
[----:B--2---:R-:W-:Y:S01]  /*12c0*/  IMAD.HI.U32 R3, R20, R3, RZ ;  /* 0x0000000314037227 */ /* 0x004fe200078e00ff */
[----:B------:R-:W-:-:S04]  /*12d0*/  ISETP.NE.AND P0, PT, R2, 0x1, PT ;  /* 0x000000010200780c */ /* 0x000fc80003f05270 */
[----:B----4-:R-:W-:-:S04]  /*12e0*/  SHF.R.U32.HI R3, RZ, R6, R3 ;  /* 0x00000006ff037219 */ /* 0x010fc80000011603 */
[----:B------:R-:W-:Y:S02]  /*12f0*/  SEL R3, R20, R3, !P0 ;  /* 0x0000000314037207 */ /* 0x000fe40004000000 */
[----:B---3--:R-:W-:-:S04]  /*1300*/  ISETP.NE.AND P1, PT, R8, 0x1, PT ;  /* 0x000000010800780c */ /* 0x008fc80003f25270 */
[----:B------:R-:W-:-:S05]  /*1310*/  SEL R4, R21, R4, !P1 ;  /* 0x0000000415047207 */ /* 0x000fca0004800000 */
[----:B------:R-:W-:Y:S02]  /*1320*/  IMAD.IADD R5, R3, 0x1, -R4 ;  /* 0x0000000103057824 */ /* 0x000fe400078e0a04 */
[----:B------:R-:W-:Y:S02]  /*1330*/  IMAD.IADD R3, R4, 0x1, -R3 ;  /* 0x0000000104037824 */ /* 0x000fe400078e0a03 */
[----:B------:R-:W-:Y:S02]  /*1340*/  IMAD R21, R5, R8, R21 ;  /* 0x0000000805157224 */ /* 0x000fe400078e0215 */
[----:B------:R-:W-:-:S07]  /*1350*/  IMAD R20, R3, R2, R20 ;  /* 0x0000000203147224 */ /* 0x000fce00078e0214 */
.L_x_16:
[----:B------:R-:W-:Y:S01]  /*1360*/  BAR.SYNC.DEFER_BLOCKING 0x0 ;  /* 0x0000000000007b1d */ /* 0x000fe20000010000 */
[----:B------:R-:W-:Y:S01]  /*1370*/  UISETP.NE.AND UP1, UPT, UR8, 0x2, UPT ;  /* 0x000000020800788c */ /* 0x000fe2000bf25270 */
[----:B------:R-:W-:Y:S02]  /*1380*/  ISETP.NE.OR P5, PT, R0, 0x2, !P5 ;  /* 0x000000020000780c */ /* 0x000fe40006fa5670 */
[----:B------:R-:W-:-:S06]  /*1390*/  LOP3.LUT R2, R72, 0x1f, RZ, 0xc0, !PT ;  /* 0x0000001f48027812 */ /* 0x000fcc00078ec0ff */
[----:B------:R-:W-:Y:S05]  /*13a0*/  BRA.U UP1, `(.L_x_17) ;  /* 0x0000001101b87547 */ /* 0x000fea000b800000 */
[----:B------:R-:W1:Y:S01]  /*13b0*/  LDCU UR13, c[0x0][0x38c] ;  /* 0x00007180ff0d77ac */ /* 0x000e620008000800 */
[----:B------:R-:W2:Y:S01]  /*13c0*/  LDC R9, c[0x0][0x370] ;  /* 0x0000dc00ff097b82 */ /* 0x000ea20000000800 */
[----:B------:R-:W-:Y:S01]  /*13d0*/  PLOP3.LUT P1, PT, PT, PT, UP2, 0x80, 0x8 ;  /* 0x000000000008781c */ /* 0x000fe20003f2f028 */
[----:B------:R-:W-:Y:S01]  /*13e0*/  HFMA2 R12, -RZ, RZ, 0, 0 ;  /* 0x00000000ff0c7431 */ /* 0x000fe200000001ff */
[----:B------:R-:W-:Y:S01]  /*13f0*/  ISETP.EQ.OR P4, PT, R2, RZ, P5 ;  /* 0x000000ff0200720c */ /* 0x000fe20002f82670 */
[----:B------:R-:W-:Y:S01]  /*1400*/  IMAD.MOV.U32 R15, RZ, RZ, 0x1 ;  /* 0x00000001ff0f7424 */ /* 0x000fe200078e00ff */
[----:B------:R-:W-:Y:S01]  /*1410*/  PLOP3.LUT P1, PT, P1, PT, PT, 0x8, 0x80 ;  /* 0x000000000080781c */ /* 0x000fe20000f2e170 */
[----:B------:R-:W-:Y:S01]  /*1420*/  IMAD.MOV.U32 R14, RZ, RZ, RZ ;  /* 0x000000ffff0e7224 */ /* 0x000fe200078e00ff */
[----:B------:R-:W-:Y:S01]  /*1430*/  MOV R8, 0x1 ;  /* 0x0000000100087802 */ /* 0x000fe20000000f00 */
[----:B------:R-:W4:Y:S01]  /*1440*/  LDC R0, c[0x0][0x374] ;  /* 0x0000dd00ff007b82 */ /* 0x000f220000000800 */
[----:B------:R-:W-:Y:S01]  /*1450*/  IMAD.MOV.U32 R10, RZ, RZ, RZ ;  /* 0x000000ffff0a7224 */ /* 0x000fe200078e00ff */
[----:B------:R-:W2:Y:S01]  /*1460*/  LDCU.64 UR22, c[0x0][0x348] ;  /* 0x00006900ff1677ac */ /* 0x000ea20008000a00 */
[----:B------:R-:W-:Y:S01]  /*1470*/  UMOV UR6, URZ ;  /* 0x000000ff00067c82 */ /* 0x000fe20008000000 */
[----:B-1----:R-:W-:-:S04]  /*1480*/  UIADD3 UR5, UPT, UPT, UR13, 0x7f, URZ ;  /* 0x0000007f0d057890 */ /* 0x002fc8000fffe0ff */
[----:B------:R-:W-:-:S04]  /*1490*/  USHF.R.S32.HI UR4, URZ, 0x1f, UR5 ;  /* 0x0000001fff047899 */ /* 0x000fc80008011405 */
[----:B------:R-:W-:-:S04]  /*14a0*/  ULEA.HI UR4, UR4, UR5, URZ, 0x7 ;  /* 0x0000000504047291 */ /* 0x000fc8000f8f38ff */
[----:B------:R-:W-:Y:S02]  /*14b0*/  USHF.R.S32.HI UR15, URZ, 0x7, UR4 ;  /* 0x00000007ff0f7899 */ /* 0x000fe40008011404 */
[----:B------:R-:W-:Y:S02]  /*14c0*/  UIADD3 UR4, UPT, UPT, UR13, -0x1, URZ ;  /* 0xffffffff0d047890 */ /* 0x000fe4000fffe0ff */
[----:B------:R-:W-:Y:S02]  /*14d0*/  UISETP.LT.U32.AND UP0, UPT, UR15, 0x4, UPT ;  /* 0x000000040f00788c */ /* 0x000fe4000bf01070 */
[----:B------:R-:W-:Y:S02]  /*14e0*/  UISETP.GE.U32.AND UP1, UPT, UR4, -0xff, UPT ;  /* 0xffffff010400788c */ /* 0x000fe4000bf26070 */
[----:B------:R-:W-:Y:S02]  /*14f0*/  USEL UR14, UR15, 0x4, UP0 ;  /* 0x000000040f0e7887 */ /* 0x000fe40008000000 */
[----:B------:R-:W-:-:S02]  /*1500*/  UIADD3 UR13, UPT, UPT, UR13, 0xfe, URZ ;  /* 0x000000fe0d0d7890 */ /* 0x000fc4000fffe0ff */
[----:B------:R-:W-:Y:S02]  /*1510*/  UIADD3 UR5, UPT, UPT, UR14, -0x1, URZ ;  /* 0xffffffff0e057890 */ /* 0x000fe4000fffe0ff */
[----:B------:R-:W-:-:S03]  /*1520*/  UIADD3 UR7, UPT, UPT, UR15, -UR14, URZ ;  /* 0x8000000e0f077290 */ /* 0x000fc6000fffe0ff */
[----:B------:R-:W-:-:S04]  /*1530*/  @UP1 UIADD3 UR5, UPT, UPT, UR14, URZ, URZ ;  /* 0x000000ff0e051290 */ /* 0x000fc8000fffe0ff */
[----:B--2---:R-:W-:-:S12]  /*1540*/  UIADD3 UR5, UPT, UPT, UR5, 0x1, URZ ;  /* 0x0000000105057890 */ /* 0x004fd8000fffe0ff */
.L_x_35:
[----:B------:R-:W-:Y:S01]  /*1550*/  UISETP.NE.AND UP0, UPT, UR37, URZ, UPT ;  /* 0x000000ff2500728c */ /* 0x000fe2000bf05270 */
[----:B------:R-:W1:Y:S08]  /*1560*/  S2UR UR37, SR_CgaCtaId ;  /* 0x00000000002579c3 */ /* 0x000e700000008800 */
[----:B------:R-:W-:Y:S05]  /*1570*/  BRA.U UP0, `(.L_x_18) ;  /* 0x0000000100347547 */ /* 0x000fea000b800000 */
[----:B------:R-:W2:Y:S01]  /*1580*/  S2R R2, SR_CgaCtaId ;  /* 0x0000000000027919 */ /* 0x000ea20000008800 */
[----:B------:R-:W-:-:S04]  /*1590*/  MOV R3, 0x400 ;  /* 0x0000040000037802 */ /* 0x000fc80000000f00 */
[----:B--2---:R-:W-:Y:S02]  /*15a0*/  LEA R3, R2, R3, 0x18 ;  /* 0x0000000302037211 */ /* 0x004fe400078ec0ff */
[----:B------:R-:W-:-:S03]  /*15b0*/  SHF.L.U32 R2, R8, 0x1f, RZ ;  /* 0x0000001f08027819 */ /* 0x000fc600000006ff */
[----:B------:R-:W-:-:S04]  /*15c0*/  IMAD R3, R10, 0x8, R3 ;  /* 0x000000080a037824 */ /* 0x000fc800078e0203 */
[----:B------:R-:W2:Y:S02]  /*15d0*/  SYNCS.PHASECHK.TRANS64.TRYWAIT P0, [R3+URZ+0x100], R2 ;  /* 0x00010002030075a7 */ /* 0x000ea400080011ff */
[----:B--2---:R-:W-:Y:S05]  /*15e0*/  @!P0 BRA `(.L_x_19) ;  /* 0x0000006800e48947 */ /* 0x004fea0003800000 */
.L_x_131:
[----:B------:R-:W-:Y:S01]  /*15f0*/  VIADD R10, R10, 0x1 ;  /* 0x000000010a0a7836 */ /* 0x000fe20000000000 */
[----:B------:R2:W-:Y:S04]  /*1600*/  SYNCS.ARRIVE.TRANS64.A1T0 RZ, [R3+URZ+0xf0], RZ ;  /* 0x0000f0ff03ff79a7 */ /* 0x0005e800081000ff */
[----:B------:R-:W-:-:S04]  /*1610*/  ISETP.NE.AND P0, PT, R10, 0x2, PT ;  /* 0x000000020a00780c */ /* 0x000fc80003f05270 */
[----:B------:R-:W-:Y:S02]  /*1620*/  SEL R10, R10, RZ, P0 ;  /* 0x000000ff0a0a7207 */ /* 0x000fe40000000000 */
[----:B--2---:R-:W-:-:S04]  /*1630*/  SEL R3, RZ, 0x1, P0 ;  /* 0x00000001ff037807 */ /* 0x004fc80000000000 */
[----:B------:R-:W-:-:S07]  /*1640*/  LOP3.LUT R8, R8, R3, RZ, 0x3c, !PT ;  /* 0x0000000308087212 */ /* 0x000fce00078e3cff */
.L_x_18:
[----:B------:R-:W-:Y:S01]  /*1650*/  UMOV UR4, 0x400 ;  /* 0x0000040000047882 */ /* 0x000fe20000000000 */
[----:B------:R-:W-:Y:S01]  /*1660*/  SHF.L.U32 R2, R15, 0x1f, RZ ;  /* 0x0000001f0f027819 */ /* 0x000fe200000006ff */
[----:B-1----:R-:W-:Y:S01]  /*1670*/  ULEA UR4, UR37, UR4, 0x18 ;  /* 0x0000000425047291 */ /* 0x002fe2000f8ec0ff */
[----:B------:R-:W-:Y:S01]  /*1680*/  R2UR UR35, R21 ;  /* 0x00000000152372ca */ /* 0x000fe200000e0000 */
[----:B------:R-:W-:Y:S01]  /*1690*/  UISETP.GE.U32.AND UP0, UPT, UR13, 0xff, UPT ;  /* 0x000000ff0d00788c */ /* 0x000fe2000bf06070 */
[----:B------:R-:W-:Y:S01]  /*16a0*/  R2UR UR19, R20 ;  /* 0x00000000141372ca */ /* 0x000fe200000e0000 */
[----:B------:R-:W-:Y:S01]  /*16b0*/  ULEA UR8, UR6, UR4, 0x3 ;  /* 0x0000000406087291 */ /* 0x000fe2000f8e18ff */
[----:B------:R-:W-:-:S08]  /*16c0*/  UMOV UR29, URZ ;  /* 0x000000ff001d7c82 */ /* 0x000fd00008000000 */
[----:B------:R1:W2:Y:S01]  /*16d0*/  SYNCS.PHASECHK.TRANS64.TRYWAIT P0, [UR8+0x20], R2 ;  /* 0x00002002ff0075a7 */ /* 0x0002a20008001108 */
[----:B------:R-:W-:Y:S02]  /*16e0*/  USHF.L.U32 UR35, UR35, 0x6, URZ ;  /* 0x0000000623237899 */ /* 0x000fe400080006ff */
[----:B------:R-:W-:Y:S01]  /*16f0*/  USHF.L.U32 UR19, UR19, 0x7, URZ ;  /* 0x0000000713137899 */ /* 0x000fe200080006ff */
[----:B------:R-:W-:Y:S11]  /*1700*/  BRA.U !UP0, `(.L_x_20) ;  /* 0x0000000108d87547 */ /* 0x000ff6000b800000 */
[----:B------:R-:W-:Y:S01]  /*1710*/  UMOV UR21, URZ ;  /* 0x000000ff00157c82 */ /* 0x000fe20008000000 */
[----:B------:R-:W-:-:S05]  /*1720*/  UMOV UR42, UR6 ;  /* 0x00000006002a7c82 */ /* 0x000fca0008000000 */
.L_x_25:
[----:B-1----:R-:W-:Y:S01]  /*1730*/  ULEA UR33, UR42, UR4, 0x3 ;  /* 0x000000042a217291 */ /* 0x002fe2000f8e18ff */
[----:B--2---:R-:W-:Y:S01]  /*1740*/  @!P5 MOV R3, 0xc000 ;  /* 0x0000c0000003d802 */ /* 0x004fe20000000f00 */
[----:B--2---:R-:W-:Y:S10]  /*1750*/  @P0 BRA `(.L_x_21) ;  /* 0x00000000000c0947 */ /* 0x004ff40003800000 */
[----:B------:R-:W-:-:S04]  /*1760*/  SHF.L.U32 R5, R15, 0x1f, RZ ;  /* 0x0000001f0f057819 */ /* 0x000fc800000006ff */
[----:B------:R-:W2:Y:S02]  /*1770*/  SYNCS.PHASECHK.TRANS64.TRYWAIT P0, [UR33+0x20], R5 ;  /* 0x00002005ff0075a7 */ /* 0x000ea40008001121 */
[----:B--2---:R-:W-:Y:S05]  /*1780*/  @!P0 BRA `(.L_x_22) ;  /* 0x0000006800908947 */ /* 0x004fea0003800000 */
.L_x_21:
[----:B------:R2:W-:Y:S01]  /*1790*/  @!P5 SYNCS.ARRIVE.TRANS64 RZ, [UR33], R3 ;  /* 0x00000003ffffd9a7 */ /* 0x0005e20008000021 */
[----:B------:R-:W-:Y:S04]  /*17a0*/  BSSY.RECONVERGENT B0, `(.L_x_23) ;  /* 0x0000003000007945 */ /* 0x000fe80003800200 */
[----:B------:R-:W-:Y:S05]  /*17b0*/  @P4 BRA `(.L_x_24) ;  /* 0x0000000000044947 */ /* 0x000fea0003800000 */
[----:B------:R-:W-:Y:S05]  /*17c0*/  BPT.TRAP 0x1 ;  /* 0x000000040000795c */ /* 0x000fea0000300000 */
.L_x_24:
[----:B------:R-:W-:Y:S05]  /*17d0*/  BSYNC.RECONVERGENT B0 ;  /* 0x0000000000007941 */ /* 0x000fea0003800200 */
.L_x_23:
[----:B------:R-:W-:Y:S02]  /*17e0*/  UIADD3 UR6, UPT, UPT, UR42, 0x1, URZ ;  /* 0x000000012a067890 */ /* 0x000fe4000fffe0ff */
[----:B------:R-:W-:Y:S02]  /*17f0*/  ULEA UR24, UR42, UR4, 0xe ;  /* 0x000000042a187291 */ /* 0x000fe4000f8e70ff */
[----:B------:R-:W-:Y:S02]  /*1800*/  UISETP.NE.AND UP0, UPT, UR6, 0x4, UPT ;  /* 0x000000040600788c */ /* 0x000fe4000bf05270 */
[----:B------:R-:W-:Y:S02]  /*1810*/  UIADD3 UR40, UP1, UPT, UR22, 0x80, URZ ;  /* 0x0000008016287890 */ /* 0x000fe4000ff3e0ff */
[----:B------:R-:W-:Y:S02]  /*1820*/  USEL UR9, URZ, 0x1, UP0 ;  /* 0x00000001ff097887 */ /* 0x000fe40008000000 */
[----:B------:R-:W-:-:S02]  /*1830*/  USEL UR6, UR6, URZ, UP0 ;  /* 0x000000ff06067287 */ /* 0x000fc40008000000 */
[----:B------:R-:W-:Y:S02]  /*1840*/  USHF.L.U32 UR34, UR21, 0x7, URZ ;  /* 0x0000000715227899 */ /* 0x000fe400080006ff */
[----:B------:R-:W-:Y:S01]  /*1850*/  ULEA UR8, UR6, UR4, 0x3 ;  /* 0x0000000406087291 */ /* 0x000fe2000f8e18ff */
[----:B------:R-:W-:Y:S01]  /*1860*/  LOP3.LUT R15, R15, UR9, RZ, 0x3c, !PT ;  /* 0x000000090f0f7c12 */ /* 0x000fe2000f8e3cff */
[----:B------:R-:W-:Y:S02]  /*1870*/  UIADD3 UR38, UP0, UPT, UR22, 0x180, URZ ;  /* 0x0000018016267890 */ /* 0x000fe4000ff1e0ff */
[----:B------:R-:W-:Y:S01]  /*1880*/  UIADD3.X UR41, UPT, UPT, URZ, UR23, URZ, UP1, !UPT ;  /* 0x00000017ff297290 */ /* 0x000fe20008ffe4ff */
[----:B-1----:R-:W-:Y:S01]  /*1890*/  SHF.L.U32 R2, R15, 0x1f, RZ ;  /* 0x0000001f0f027819 */ /* 0x002fe200000006ff */
[----:B------:R-:W-:Y:S02]  /*18a0*/  UIADD3 UR32, UPT, UPT, UR24, 0x4400, URZ ;  /* 0x0000440018207890 */ /* 0x000fe4000fffe0ff */
[----:B------:R-:W-:Y:S01]  /*18b0*/  UIADD3 UR26, UPT, UPT, UR34, 0x40, URZ ;  /* 0x00000040221a7890 */ /* 0x000fe2000fffe0ff */
[----:B------:R1:W1:Y:S01]  /*18c0*/  SYNCS.PHASECHK.TRANS64.TRYWAIT P0, [UR8+0x20], R2 ;  /* 0x00002002ff0075a7 */ /* 0x0002620008001108 */
[----:B------:R-:W-:-:S02]  /*18d0*/  ULEA UR8, UR42, UR4, 0xf ;  /* 0x000000042a087291 */ /* 0x000fc4000f8e78ff */
[----:B------:R-:W-:Y:S02]  /*18e0*/  UIADD3 UR24, UPT, UPT, UR24, 0x6400, URZ ;  /* 0x0000640018187890 */ /* 0x000fe4000fffe0ff */
[----:B------:R-:W-:Y:S02]  /*18f0*/  UIADD3.X UR39, UPT, UPT, URZ, UR23, URZ, UP0, !UPT ;  /* 0x00000017ff277290 */ /* 0x000fe400087fe4ff */
[----:B------:R-:W-:Y:S02]  /*1900*/  UIADD3 UR16, UPT, UPT, UR8, 0x14400, URZ ;  /* 0x0001440008107890 */ /* 0x000fe4000fffe0ff */
[----:B------:R-:W-:Y:S01]  /*1910*/  UIADD3 UR8, UPT, UPT, UR8, 0x18400, URZ ;  /* 0x0001840008087890 */ /* 0x000fe2000fffe0ff */
[----:B------:R-:W-:Y:S01]  /*1920*/  UMOV UR30, 0x0 ;  /* 0x00000000001e7882 */ /* 0x000fe20000000000 */
[----:B------:R-:W-:Y:S01]  /*1930*/  UMOV UR31, 0x10000000 ;  /* 0x10000000001f7882 */ /* 0x000fe20000000000 */
[----:B------:R-:W-:Y:S01]  /*1940*/  UMOV UR25, UR33 ;  /* 0x0000002100197c82 */ /* 0x000fe20008000000 */
[----:B------:R-:W-:Y:S01]  /*1950*/  UMOV UR27, UR35 ;  /* 0x00000023001b7c82 */ /* 0x000fe20008000000 */
[----:B------:R-:W-:Y:S01]  /*1960*/  UMOV UR28, UR36 ;  /* 0x00000024001c7c82 */ /* 0x000fe20008000000 */
[----:B------:R-:W-:Y:S01]  /*1970*/  UMOV UR17, UR33 ;  /* 0x0000002100117c82 */ /* 0x000fe20008000000 */
[----:B------:R-:W-:Y:S01]  /*1980*/  UMOV UR20, UR36 ;  /* 0x0000002400147c82 */ /* 0x000fe20008000000 */
[----:B------:R-:W-:Y:S01]  /*1990*/  UMOV UR18, UR34 ;  /* 0x0000002200127c82 */ /* 0x000fe20008000000 */
[----:B------:R1:W-:Y:S01]  /*19a0*/  UTMALDG.3D [UR32], [UR40], desc[UR30] ;  /* 0x00001e20280075b4 */ /* 0x0003e20008011000 */
[----:B------:R-:W-:Y:S01]  /*19b0*/  UMOV UR11, UR19 ;  /* 0x00000013000b7c82 */ /* 0x000fe20008000000 */
[----:B------:R-:W-:Y:S01]  /*19c0*/  UMOV UR12, UR36 ;  /* 0x00000024000c7c82 */ /* 0x000fe20008000000 */
[----:B------:R-:W-:Y:S01]  /*19d0*/  UMOV UR9, UR33 ;  /* 0x0000002100097c82 */ /* 0x000fe20008000000 */
[----:B------:R-:W-:Y:S01]  /*19e0*/  UMOV UR10, UR26 ;  /* 0x0000001a000a7c82 */ /* 0x000fe20008000000 */
[----:B------:R-:W-:Y:S01]  /*19f0*/  UIADD3 UR21, UPT, UPT, UR21, 0x1, URZ ;  /* 0x0000000115157890 */ /* 0x000fe2000fffe0ff */
[----:B------:R-:W-:Y:S01]  /*1a00*/  UMOV UR29, UR5 ;  /* 0x00000005001d7c82 */ /* 0x000fe20008000000 */
[----:B------:R1:W-:Y:S02]  /*1a10*/  UTMALDG.3D [UR24], [UR40], desc[UR30] ;  /* 0x00001e18280075b4 */ /* 0x0003e40008011000 */
[----:B------:R-:W-:Y:S01]  /*1a20*/  UISETP.NE.AND UP0, UPT, UR21, UR5, UPT ;  /* 0x000000051500728c */ /* 0x000fe2000bf05270 */
[----:B------:R-:W-:Y:S01]  /*1a30*/  UMOV UR42, UR6 ;  /* 0x00000006002a7c82 */ /* 0x000fe20008000000 */
[----:B------:R1:W-:Y:S01]  /*1a40*/  UTMALDG.3D [UR16], [UR38], desc[UR30] ;  /* 0x00001e10260075b4 */ /* 0x0003e20008011000 */
[----:B------:R1:W-:Y:S06]  /*1a50*/  UTMALDG.3D [UR8], [UR38], desc[UR30] ;  /* 0x00001e08260075b4 */ /* 0x0003ec0008011000 */
[----:B------:R-:W-:Y:S05]  /*1a60*/  BRA.U UP0, `(.L_x_25) ;  /* 0xfffffffd00307547 */ /* 0x000fea000b83ffff */
.L_x_20:
[----:B-1----:R-:W-:Y:S01]  /*1a70*/  ULEA UR8, UR6, UR4, 0x3 ;  /* 0x0000000406087291 */ /* 0x002fe2000f8e18ff */
[----:B------:R-:W-:Y:S01]  /*1a80*/  SHF.L.U32 R2, R15, 0x1f, RZ ;  /* 0x0000001f0f027819 */ /* 0x000fe200000006ff */
[----:B------:R-:W-:Y:S01]  /*1a90*/  @!P1 SYNCS.ARRIVE.TRANS64.A1T0 RZ, [UR4+0x88], RZ ;  /* 0x000088ffffff99a7 */ /* 0x000fe20008100004 */
[----:B------:R-:W-:-:S06]  /*1aa0*/  UISETP.GT.AND UP0, UPT, UR15, UR14, UPT ;  /* 0x0000000e0f00728c */ /* 0x000fcc000bf04270 */
[----:B--2---:R1:W2:Y:S03]  /*1ab0*/  SYNCS.PHASECHK.TRANS64.TRYWAIT P0, [UR8+0x20], R2 ;  /* 0x00002002ff0075a7 */ /* 0x0042a60008001108 */
[----:B------:R-:W-:Y:S05]  /*1ac0*/  BRA.U !UP0, `(.L_x_26) ;  /* 0x0000000108d47547 */ /* 0x000fea000b800000 */
[----:B------:R-:W-:Y:S01]  /*1ad0*/  UIADD3 UR21, UPT, UPT, UR7, UR29, URZ ;  /* 0x0000001d07157290 */ /* 0x000fe2000fffe0ff */
[----:B------:R-:W-:-:S11]  /*1ae0*/  UMOV UR42, UR6 ;  /* 0x00000006002a7c82 */ /* 0x000fd60008000000 */
.L_x_31:
[----:B-1----:R-:W-:Y:S01]  /*1af0*/  ULEA UR33, UR42, UR4, 0x3 ;  /* 0x000000042a217291 */ /* 0x002fe2000f8e18ff */
[----:B--2---:R-:W-:Y:S01]  /*1b00*/  @!P5 MOV R3, 0xc000 ;  /* 0x0000c0000003d802 */ /* 0x004fe20000000f00 */
[----:B--2---:R-:W-:Y:S10]  /*1b10*/  @P0 BRA `(.L_x_27) ;  /* 0x00000000000c0947 */ /* 0x004ff40003800000 */
[----:B------:R-:W-:-:S04]  /*1b20*/  SHF.L.U32 R5, R15, 0x1f, RZ ;  /* 0x0000001f0f057819 */ /* 0x000fc800000006ff */
[----:B------:R-:W2:Y:S02]  /*1b30*/  SYNCS.PHASECHK.TRANS64.TRYWAIT P0, [UR33+0x20], R5 ;  /* 0x00002005ff0075a7 */ /* 0x000ea40008001121 */
[----:B--2---:R-:W-:Y:S05]  /*1b40*/  @!P0 BRA `(.L_x_28) ;  /* 0x0000006400b88947 */ /* 0x004fea0003800000 */
.L_x_27:
[----:B------:R2:W-:Y:S01]  /*1b50*/  @!P5 SYNCS.ARRIVE.TRANS64 RZ, [UR33], R3 ;  /* 0x00000003ffffd9a7 */ /* 0x0005e20008000021 */
[----:B------:R-:W-:Y:S04]  /*1b60*/  BSSY.RECONVERGENT B0, `(.L_x_29) ;  /* 0x0000003000007945 */ /* 0x000fe80003800200 */
[----:B------:R-:W-:Y:S05]  /*1b70*/  @P4 BRA `(.L_x_30) ;  /* 0x0000000000044947 */ /* 0x000fea0003800000 */
[----:B------:R-:W-:Y:S05]  /*1b80*/  BPT.TRAP 0x1 ;  /* 0x000000040000795c */ /* 0x000fea0000300000 */
.L_x_30:
[----:B------:R-:W-:Y:S05]  /*1b90*/  BSYNC.RECONVERGENT B0 ;  /* 0x0000000000007941 */ /* 0x000fea0003800200 */
.L_x_29:
        /* <DEDUP_REMOVED lines=32> */
[----:B------:R-:W-:Y:S01]  /*1da0*/  UMOV UR10, UR26 ;  /* 0x0000001a000a7c82 */ /* 0x000fe20008000000 */
[----:B------:R-:W-:Y:S01]  /*1db0*/  UIADD3 UR29, UPT, UPT, UR29, 0x1, URZ ;  /* 0x000000011d1d7890 */ /* 0x000fe2000fffe0ff */
[----:B------:R1:W-:Y:S01]  /*1dc0*/  UTMALDG.3D [UR24], [UR40], desc[UR30] ;  /* 0x00001e18280075b4 */ /* 0x0003e20008011000 */
[----:B------:R-:W-:-:S02]  /*1dd0*/  UMOV UR42, UR6 ;  /* 0x00000006002a7c82 */ /* 0x000fc40008000000 */
[----:B------:R-:W-:Y:S01]  /*1de0*/  UISETP.NE.AND UP0, UPT, UR29, UR21, UPT ;  /* 0x000000151d00728c */ /* 0x000fe2000bf05270 */
[----:B------:R1:W-:Y:S01]  /*1df0*/  UTMALDG.3D [UR16], [UR38], desc[UR30] ;  /* 0x00001e10260075b4 */ /* 0x0003e20008011000 */
[----:B------:R1:W-:Y:S07]  /*1e00*/  UTMALDG.3D [UR8], [UR38], desc[UR30] ;  /* 0x00001e08260075b4 */ /* 0x0003ee0008011000 */
[----:B------:R-:W-:Y:S05]  /*1e10*/  BRA.U UP0, `(.L_x_31) ;  /* 0xfffffffd00347547 */ /* 0x000fea000b83ffff */
.L_x_26:
[----:B-1----:R-:W-:Y:S01]  /*1e20*/  LEA R2, R14, UR4, 0x3 ;  /* 0x000000040e027c11 */ /* 0x002fe2000f8e18ff */
[----:B------:R-:W-:Y:S01]  /*1e30*/  NOP ;  /* 0x0000000000007918 */ /* 0x000fe20000000000 */
[----:B--2---:R-:W-:Y:S02]  /*1e40*/  SHF.L.U32 R3, R12, 0x1f, RZ ;  /* 0x0000001f0c037819 */ /* 0x004fe400000006ff */
[----:B------:R-:W-:Y:S02]  /*1e50*/  LEA R4, R14, UR4, 0x4 ;  /* 0x000000040e047c11 */ /* 0x000fe4000f8e20ff */
[----:B------:R-:W1:Y:S02]  /*1e60*/  SYNCS.PHASECHK.TRANS64.TRYWAIT P0, [R2+URZ+0x90], R3 ;  /* 0x00009003020075a7 */ /* 0x000e6400080011ff */
[----:B-1----:R-:W-:Y:S05]  /*1e70*/  @!P0 BRA `(.L_x_32) ;  /* 0x0000006400048947 */ /* 0x002fea0003800000 */
.L_x_134:
[----:B------:R-:W2:Y:S01]  /*1e80*/  LDS.128 R4, [R4+0x120] ;  /* 0x0001200004047984 */ /* 0x000ea20000000c00 */
[----:B---3--:R-:W-:Y:S01]  /*1e90*/  ISETP.GE.AND P0, PT, R26, 0x1, PT ;  /* 0x000000011a00780c */ /* 0x008fe20003f06270 */
[----:B-1----:R-:W-:Y:S01]  /*1ea0*/  VIADD R2, R2, 0xa0 ;  /* 0x000000a002027836 */ /* 0x002fe20000000000 */
[----:B------:R-:W-:Y:S01]  /*1eb0*/  @!PT LDS RZ, [RZ] ;  /* 0x00000000fffff984 */ /* 0x000fe20000000800 */
[----:B------:R-:W-:Y:S01]  /*1ec0*/  @!PT LDS RZ, [RZ] ;  /* 0x00000000fffff984 */ /* 0x000fe20000000800 */
[----:B------:R-:W-:Y:S01]  /*1ed0*/  @!PT LDS RZ, [RZ] ;  /* 0x00000000fffff984 */ /* 0x000fe20000000800 */
[----:B------:R-:W-:Y:S01]  /*1ee0*/  @!PT LDS RZ, [RZ] ;  /* 0x00000000fffff984 */ /* 0x000fe20000000800 */
[----:B------:R1:W-:Y:S06]  /*1ef0*/  MEMBAR.ALL.CTA ;  /* 0x0000000000007992 */ /* 0x0003ec0000008000 */
[----:B-1----:R-:W1:Y:S01]  /*1f00*/  FENCE.VIEW.ASYNC.S ;  /* 0x00000000000073c6 */ /* 0x002e620000000000 */
[----:B------:R-:W-:-:S04]  /*1f10*/  PRMT R2, RZ, 0x654, R2 ;  /* 0x00000654ff027816 */ /* 0x000fc80000000002 */
[----:B-1----:R1:W-:Y:S01]  /*1f20*/  SYNCS.ARRIVE.TRANS64.RED.A1T0 RZ, [R2+URZ], RZ ;  /* 0x000000ff02ff79a7 */ /* 0x0023e200081004ff */
[----:B--2---:R-:W-:-:S13]  /*1f30*/  LOP3.LUT P2, RZ, R6, 0x1, RZ, 0xc0, !PT ;  /* 0x0000000106ff7812 */ /* 0x004fda000784c0ff */
[----:B------:R-:W-:Y:S01]  /*1f40*/  @P2 SHF.R.U32.HI R3, RZ, 0x10, R5 ;  /* 0x00000010ff032819 */ /* 0x000fe20000011605 */
[----:B------:R-:W-:Y:S01]  /*1f50*/  VOTEU.ANY UP0, P2 ;  /* 0x0000000000ff7886 */ /* 0x000fe20001000100 */
[----:B------:R-:W-:Y:S02]  /*1f60*/  @P2 MOV R13, R4 ;  /* 0x00000004000d2202 */ /* 0x000fe40000000f00 */
[----:B------:R-:W-:Y:S02]  /*1f70*/  @P2 R2UR.BROADCAST UR8, R3 ;  /* 0x00000000030822ca */ /* 0x000fe400008e0000 */
[----:B------:R-:W-:-:S11]  /*1f80*/  @P2 LOP3.LUT R11, R5, 0xffff, RZ, 0xc0, !PT ;  /* 0x0000ffff050b2812 */ /* 0x000fd600078ec0ff */
[----:B------:R-:W-:Y:S01]  /*1f90*/  @UP0 UMOV UR36, UR8 ;  /* 0x0000000800240c82 */ /* 0x000fe20008000000 */
[----:B-1----:R-:W-:Y:S05]  /*1fa0*/  @!P0 BRA `(.L_x_33) ;  /* 0x0000000000b88947 */ /* 0x002fea0003800000 */
[----:B------:R-:W4:Y:S01]  /*1fb0*/  LDC.64 R4, c[0x0][0xb18] ;  /* 0x0002c600ff047b82 */ /* 0x000f220000000a00 */
[----:B------:R-:W-:-:S07]  /*1fc0*/  ISETP.NE.AND P3, PT, R26, 0x1, PT ;  /* 0x000000011a00780c */ /* 0x000fce0003f65270 */
[----:B------:R-:W1:Y:S08]  /*1fd0*/  LDC.64 R6, c[0x0][0xb10] ;  /* 0x0002c400ff067b82 */ /* 0x000e700000000a00 */
[----:B------:R-:W2:Y:S08]  /*1fe0*/  LDC R16, c[0x0][0xb20] ;  /* 0x0002c800ff107b82 */ /* 0x000eb00000000800 */
[----:B------:R-:W3:Y:S01]  /*1ff0*/  LDC R18, c[0x0][0xb0c] ;  /* 0x0002c300ff127b82 */ /* 0x000ee20000000800 */
[----:B----4-:R-:W-:Y:S01]  /*2000*/  IMAD.HI.U32 R17, R0, R5, RZ ;  /* 0x0000000500117227 */ /* 0x010fe200078e00ff */
[----:B------:R-:W-:-:S03]  /*2010*/  ISETP.NE.AND P0, PT, R4, 0x1, PT ;  /* 0x000000010400780c */ /* 0x000fc60003f05270 */
[----:B------:R-:W-:-:S03]  /*2020*/  IMAD.HI.U32 R5, R11, R5, RZ ;  /* 0x000000050b057227 */ /* 0x000fc600078e00ff */
[----:B------:R-:W4:Y:S01]  /*2030*/  LDC.64 R2, c[0x0][0xb28] ;  /* 0x0002ca00ff027b82 */ /* 0x000f220000000a00 */
[----:B-1----:R-:W-:-:S04]  /*2040*/  IMAD.HI.U32 R20, R9, R6, RZ ;  /* 0x0000000609147227 */ /* 0x002fc800078e00ff */
[----:B------:R-:W-:Y:S01]  /*2050*/  IMAD.HI.U32 R22, R13, R6, RZ ;  /* 0x000000060d167227 */ /* 0x000fe200078e00ff */
[----:B------:R-:W-:Y:S02]  /*2060*/  SHF.R.U32.HI R20, RZ, R7, R20 ;  /* 0x00000007ff147219 */ /* 0x000fe40000011614 */
[-C--:B--2---:R-:W-:Y:S02]  /*2070*/  SHF.R.U32.HI R17, RZ, R16.reuse, R17 ;  /* 0x00000010ff117219 */ /* 0x084fe40000011611 */
[----:B------:R-:W-:Y:S02]  /*2080*/  SHF.R.U32.HI R16, RZ, R16, R5 ;  /* 0x00000010ff107219 */ /* 0x000fe40000011605 */
[----:B------:R-:W-:Y:S02]  /*2090*/  SEL R17, R0, R17, !P0 ;  /* 0x0000001100117207 */ /* 0x000fe40004000000 */
[----:B------:R-:W-:Y:S02]  /*20a0*/  SHF.R.U32.HI R22, RZ, R7, R22 ;  /* 0x00000007ff167219 */ /* 0x000fe40000011616 */
[----:B---3--:R-:W-:-:S02]  /*20b0*/  ISETP.NE.AND P1, PT, R18, 0x1, PT ;  /* 0x000000011200780c */ /* 0x008fc40003f25270 */
[----:B------:R-:W-:Y:S02]  /*20c0*/  SEL R5, R11, R16, !P0 ;  /* 0x000000100b057207 */ /* 0x000fe40004000000 */
[----:B------:R-:W-:Y:S02]  /*20d0*/  SEL R19, R9, R20, !P1 ;  /* 0x0000001409137207 */ /* 0x000fe40004800000 */
[----:B------:R-:W-:Y:S01]  /*20e0*/  SEL R7, R13, R22, !P1 ;  /* 0x000000160d077207 */ /* 0x000fe20004800000 */
[----:B----4-:R-:W-:-:S04]  /*20f0*/  IMAD.HI.U32 R20, R17, R2, RZ ;  /* 0x0000000211147227 */ /* 0x010fc800078e00ff */
[----:B------:R-:W-:Y:S01]  /*2100*/  IMAD.HI.U32 R6, R19, R2, RZ ;  /* 0x0000000213067227 */ /* 0x000fe200078e00ff */
[----:B------:R-:W-:-:S04]  /*2110*/  @P3 SHF.R.U32.HI R17, RZ, R3, R20 ;  /* 0x00000003ff113219 */ /* 0x000fc80000011614 */
        /* <DEDUP_REMOVED lines=8> */
[----:B------:R-:W-:-:S04]  /*21a0*/  @!P0 IMAD.HI.U32 R16, R7, R2, RZ ;  /* 0x0000000207108227 */ /* 0x000fc800078e00ff */
[----:B------:R-:W-:Y:S01]  /*21b0*/  IMAD.MOV R2, RZ, RZ, -R6 ;  /* 0x000000ffff027224 */ /* 0x000fe200078e0a06 */
[----:B------:R-:W-:-:S03]  /*21c0*/  @!P0 SHF.R.U32.HI R16, RZ, R3, R16 ;  /* 0x00000003ff108219 */ /* 0x000fc60000011610 */
[----:B------:R-:W-:Y:S01]  /*21d0*/  IMAD R2, R26, R2, R5 ;  /* 0x000000021a027224 */ /* 0x000fe200078e0205 */
[----:B------:R-:W-:Y:S02]  /*21e0*/  @!P0 SEL R3, R7, R16, !P3 ;  /* 0x0000001007038207 */ /* 0x000fe40005800000 */
[----:B------:R-:W-:-:S03]  /*21f0*/  IADD3 R16, PT, PT, -R5, RZ, RZ ;  /* 0x000000ff05107210 */ /* 0x000fc60007ffe1ff */
[--C-:B------:R-:W-:Y:S02]  /*2200*/  @!P0 IMAD.IADD R6, R6, 0x1, -R3.reuse ;  /* 0x0000000106068824 */ /* 0x100fe400078e0a03 */
[----:B------:R-:W-:Y:S01]  /*2210*/  @!P0 IMAD R3, R2, R19, R3 ;  /* 0x0000001302038224 */ /* 0x000fe200078e0203 */
[----:B------:R-:W-:Y:S01]  /*2220*/  IADD3 R2, PT, PT, -R7, RZ, RZ ;  /* 0x000000ff07027210 */ /* 0x000fe20007ffe1ff */
[----:B------:R-:W-:Y:S02]  /*2230*/  @!P0 IMAD R5, R26, R6, R7 ;  /* 0x000000061a058224 */ /* 0x000fe400078e0207 */
[----:B------:R-:W-:Y:S02]  /*2240*/  IMAD R11, R4, R16, R11 ;  /* 0x00000010040b7224 */ /* 0x000fe400078e020b */
[----:B------:R-:W-:Y:S02]  /*2250*/  @!P0 IMAD.MOV.U32 R7, RZ, RZ, R3 ;  /* 0x000000ffff078224 */ /* 0x000fe400078e0003 */
[----:B------:R-:W-:-:S02]  /*2260*/  IMAD R2, R18, R2, R13 ;  /* 0x0000000212027224 */ /* 0x000fc400078e020d */
[----:B------:R-:W-:Y:S02]  /*2270*/  IMAD R11, R5, R4, R11 ;  /* 0x00000004050b7224 */ /* 0x000fe400078e020b */
[----:B------:R-:W-:Y:S02]  /*2280*/  IMAD R13, R7, R18, R2 ;  /* 0x00000012070d7224 */ /* 0x000fe400078e0202 */
.L_x_33:
[----:B------:R-:W1:Y:S02]  /*2290*/  LDCU UR8, c[0x0][0xb30] ;  /* 0x00016600ff0877ac */ /* 0x000e640008000800 */
[----:B-1----:R-:W-:-:S09]  /*22a0*/  UISETP.NE.AND UP0, UPT, UR8, 0x1, UPT ;  /* 0x000000010800788c */ /* 0x002fd2000bf05270 */
[----:B------:R-:W-:Y:S05]  /*22b0*/  BRA.U UP0, `(.L_x_34) ;  /* 0x0000000100407547 */ /* 0x000fea000b800000 */
[----:B------:R-:W1:Y:S08]  /*22c0*/  LDC.64 R4, c[0x0][0xb10] ;  /* 0x0002c400ff047b82 */ /* 0x000e700000000a00 */
[----:B------:R-:W2:Y:S08]  /*22d0*/  LDC.64 R2, c[0x0][0xb18] ;  /* 0x0002c600ff027b82 */ /* 0x000eb00000000a00 */
[----:B------:R-:W3:Y:S08]  /*22e0*/  LDC R6, c[0x0][0xb20] ;  /* 0x0002c800ff067b82 */ /* 0x000ef00000000800 */
[----:B------:R-:W4:Y:S01]  /*22f0*/  LDC R16, c[0x0][0xb0c] ;  /* 0x0002c300ff107b82 */ /* 0x000f220000000800 */
[----:B-1----:R-:W-:-:S05]  /*2300*/  IMAD.HI.U32 R4, R13, R4, RZ ;  /* 0x000000040d047227 */ /* 0x002fca00078e00ff */
[----:B------:R-:W-:Y:S01]  /*2310*/  SHF.R.U32.HI R4, RZ, R5, R4 ;  /* 0x00000005ff047219 */ /* 0x000fe20000011604 */
[----:B--2---:R-:W-:Y:S01]  /*2320*/  IMAD.HI.U32 R3, R11, R3, RZ ;  /* 0x000000030b037227 */ /* 0x004fe200078e00ff */
[----:B------:R-:W-:-:S04]  /*2330*/  ISETP.NE.AND P0, PT, R2, 0x1, PT ;  /* 0x000000010200780c */ /* 0x000fc80003f05270 */
[----:B---3--:R-:W-:-:S04]  /*2340*/  SHF.R.U32.HI R6, RZ, R6, R3 ;  /* 0x00000006ff067219 */ /* 0x008fc80000011603 */
[----:B------:R-:W-:Y:S02]  /*2350*/  SEL R3, R11, R6, !P0 ;  /* 0x000000060b037207 */ /* 0x000fe40004000000 */
[----:B----4-:R-:W-:-:S04]  /*2360*/  ISETP.NE.AND P1, PT, R16, 0x1, PT ;  /* 0x000000011000780c */ /* 0x010fc80003f25270 */
[----:B------:R-:W-:-:S05]  /*2370*/  SEL R4, R13, R4, !P1 ;  /* 0x000000040d047207 */ /* 0x000fca0004800000 */
[----:B------:R-:W-:Y:S02]  /*2380*/  IMAD.IADD R5, R3, 0x1, -R4 ;  /* 0x0000000103057824 */ /* 0x000fe400078e0a04 */
[----:B------:R-:W-:Y:S02]  /*2390*/  IMAD.IADD R3, R4, 0x1, -R3 ;  /* 0x0000000104037824 */ /* 0x000fe400078e0a03 */
[----:B------:R-:W-:Y:S02]  /*23a0*/  IMAD R13, R5, R16, R13 ;  /* 0x00000010050d7224 */ /* 0x000fe400078e020d */
[----:B------:R-:W-:-:S07]  /*23b0*/  IMAD R11, R3, R2, R11 ;  /* 0x00000002030b7224 */ /* 0x000fce00078e020b */
.L_x_34:
[----:B------:R-:W-:Y:S01]  /*23c0*/  VIADD R14, R14, 0x1 ;  /* 0x000000010e0e7836 */ /* 0x000fe20000000000 */
[----:B------:R-:W-:Y:S01]  /*23d0*/  PLOP3.LUT P1, PT, PT, PT, PT, 0x80, 0x8 ;  /* 0x000000000008781c */ /* 0x000fe20003f2f070 */
[----:B------:R-:W-:Y:S02]  /*23e0*/  IMAD.IADD R21, R13, 0x1, R60 ;  /* 0x000000010d157824 */ /* 0x000fe400078e023c */
[----:B------:R-:W-:Y:S01]  /*23f0*/  IMAD.IADD R20, R11, 0x1, R58 ;  /* 0x000000010b147824 */ /* 0x000fe200078e023a */
[----:B------:R-:W-:-:S04]  /*2400*/  ISETP.NE.AND P0, PT, R14, 0x2, PT ;  /* 0x000000020e00780c */ /* 0x000fc80003f05270 */
[----:B------:R-:W-:Y:S02]  /*2410*/  SEL R3, RZ, 0x1, P0 ;  /* 0x00000001ff037807 */ /* 0x000fe40000000000 */
[----:B------:R-:W-:Y:S02]  /*2420*/  SEL R14, R14, RZ, P0 ;  /* 0x000000ff0e0e7207 */ /* 0x000fe40000000000 */
[----:B------:R-:W-:Y:S01]  /*2430*/  LOP3.LUT R12, R12, R3, RZ, 0x3c, !PT ;  /* 0x000000030c0c7212 */ /* 0x000fe200078e3cff */
[----:B------:R-:W-:Y:S06]  /*2440*/  @P2 BRA `(.L_x_35) ;  /* 0xfffffff000402947 */ /* 0x000fec000383ffff */
[----:B------:R-:W-:Y:S01]  /*2450*/  UIADD3 UR4, UPT, UPT, UR4, 0x20, URZ ;  /* 0x0000002004047890 */ /* 0x000fe2000fffe0ff */
[----:B------:R-:W-:-:S03]  /*2460*/  SHF.L.U32 R3, R15, 0x1f, RZ ;  /* 0x0000001f0f037819 */ /* 0x000fc600000006ff */
[----:B------:R-:W-:-:S09]  /*2470*/  ULEA UR5, UR6, UR4, 0x3 ;  /* 0x0000000406057291 */ /* 0x000fd2000f8e18ff */
[----:B------:R-:W1:Y:S02]  /*2480*/  SYNCS.PHASECHK.TRANS64.TRYWAIT P0, [UR5], R3 ;  /* 0x00000003ff0075a7 */ /* 0x000e640008001105 */
[----:B-1----:R-:W-:Y:S05]  /*2490*/  @!P0 BRA `(.L_x_36) ;  /* 0x0000005c00908947 */ /* 0x002fea0003800000 */
.L_x_136:
[----:B------:R-:W-:-:S04]  /*24a0*/  UIADD3 UR6, UPT, UPT, UR6, 0x1, URZ ;  /* 0x0000000106067890 */ /* 0x000fc8000fffe0ff */
[----:B------:R-:W-:-:S04]  /*24b0*/  UISETP.NE.AND UP0, UPT, UR6, 0x4, UPT ;  /* 0x000000040600788c */ /* 0x000fc8000bf05270 */
[----:B------:R-:W-:Y:S02]  /*24c0*/  USEL UR7, URZ, 0x1, UP0 ;  /* 0x00000001ff077887 */ /* 0x000fe40008000000 */
[----:B------:R-:W-:-:S04]  /*24d0*/  USEL UR6, UR6, URZ, UP0 ;  /* 0x000000ff06067287 */ /* 0x000fc80008000000 */
[----:B------:R-:W-:Y:S01]  /*24e0*/  ULEA UR5, UR6, UR4, 0x3 ;  /* 0x0000000406057291 */ /* 0x000fe2000f8e18ff */
[----:B------:R-:W-:-:S04]  /*24f0*/  LOP3.LUT R2, R15, UR7, RZ, 0x3c, !PT ;  /* 0x000000070f027c12 */ /* 0x000fc8000f8e3cff */
[----:B-1----:R-:W-:-:S04]  /*2500*/  SHF.L.U32 R3, R2, 0x1f, RZ ;  /* 0x0000001f02037819 */ /* 0x002fc800000006ff */
[----:B------:R-:W1:Y:S02]  /*2510*/  SYNCS.PHASECHK.TRANS64.TRYWAIT P0, [UR5], R3 ;  /* 0x00000003ff0075a7 */ /* 0x000e640008001105 */
[----:B-1----:R-:W-:Y:S05]  /*2520*/  @!P0 BRA `(.L_x_37) ;  /* 0x0000005c00848947 */ /* 0x002fea0003800000 */
.L_x_138:
        /* <DEDUP_REMOVED lines=9> */
.L_x_140:
[----:B------:R-:W-:-:S04]  /*25c0*/  UIADD3 UR6, UPT, UPT, UR6, 0x1, URZ ;  /* 0x0000000106067890 */ /* 0x000fc8000fffe0ff */
[----:B------:R-:W-:-:S04]  /*25d0*/  UISETP.NE.AND UP0, UPT, UR6, 0x4, UPT ;  /* 0x000000040600788c */ /* 0x000fc8000bf05270 */
[----:B------:R-:W-:Y:S02]  /*25e0*/  USEL UR5, URZ, 0x1, UP0 ;  /* 0x00000001ff057887 */ /* 0x000fe40008000000 */
[----:B------:R-:W-:-:S04]  /*25f0*/  USEL UR6, UR6, URZ, UP0 ;  /* 0x000000ff06067287 */ /* 0x000fc80008000000 */
[----:B------:R-:W-:Y:S01]  /*2600*/  ULEA UR6, UR6, UR4, 0x3 ;  /* 0x0000000406067291 */ /* 0x000fe2000f8e18ff */
[----:B-1----:R-:W-:-:S04]  /*2610*/  LOP3.LUT R3, R2, UR5, RZ, 0x3c, !PT ;  /* 0x0000000502037c12 */ /* 0x002fc8000f8e3cff */
[----:B------:R-:W-:Y:S01]  /*2620*/  SHF.L.U32 R3, R3, 0x1f, RZ ;  /* 0x0000001f03037819 */ /* 0x000fe200000006ff */
[----:B----4-:R-:W-:-:S07]  /*2630*/  IMAD.U32 R0, RZ, RZ, UR6 ;  /* 0x00000006ff007e24 */ /* 0x010fce000f8e00ff */
.L_x_39:
[----:B-1----:R1:W2:Y:S02]  /*2640*/  SYNCS.PHASECHK.TRANS64.TRYWAIT P0, [R0+URZ], R3 ;  /* 0x00000003000075a7 */ /* 0x0022a400080011ff */
[----:B--2---:R-:W-:Y:S05]  /*2650*/  @!P0 NANOSLEEP.SYNCS 0x989680 ;  /* 0x009896800000895d */ /* 0x004fea0003900000 */
[----:B------:R-:W2:Y:S02]  /*2660*/  @!P0 SYNCS.PHASECHK.TRANS64 P0, [R0+URZ], R3 ;  /* 0x00000003000085a7 */ /* 0x000ea400080010ff */
[----:B--2---:R-:W-:Y:S05]  /*2670*/  @P0 EXIT ;  /* 0x000000000000094d */ /* 0x004fea0003800000 */
[----:B------:R-:W-:Y:S05]  /*2680*/  BRA `(.L_x_39) ;  /* 0xfffffffc00ec7947 */ /* 0x000fea000383ffff */
.L_x_17:
[----:B------:R-:W-:-:S04]  /*2690*/  UISETP.NE.AND UP1, UPT, UR37, URZ, UPT ;  /* 0x000000ff2500728c */ /* 0x000fc8000bf25270 */
[----:B------:R-:W-:-:S09]  /*26a0*/  UISETP.NE.OR UP1, UPT, UR8, 0x1, UP1 ;  /* 0x000000010800788c */ /* 0x000fd20008f25670 */
[----:B------:R-:W-:Y:S05]  /*26b0*/  BRA.U UP1, `(.L_x_40) ;  /* 0x0000000501487547 */ /* 0x000fea000b800000 */
[----:B------:R-:W-:Y:S01]  /*26c0*/  ISETP.NE.AND P2, PT, R2, RZ, PT ;  /* 0x000000ff0200720c */ /* 0x000fe20003f45270 */
[----:B------:R-:W-:Y:S01]  /*26d0*/  IMAD.MOV.U32 R12, RZ, RZ, 0x1 ;  /* 0x00000001ff0c7424 */ /* 0x000fe200078e00ff */
[----:B------:R-:W-:Y:S02]  /*26e0*/  CS2R R10, SRZ ;  /* 0x00000000000a7805 */ /* 0x000fe4000001ff00 */
[----:B------:R-:W-:Y:S01]  /*26f0*/  CS2R R8, SRZ ;  /* 0x0000000000087805 */ /* 0x000fe2000001ff00 */
[----:B------:R-:W-:Y:S01]  /*2700*/  UMOV UR4, 0x400 ;  /* 0x0000040000047882 */ /* 0x000fe20000000000 */
[----:B------:R-:W-:Y:S01]  /*2710*/  UMOV UR6, URZ ;  /* 0x000000ff00067c82 */ /* 0x000fe20008000000 */
[----:B------:R-:W-:-:S12]  /*2720*/  ULEA UR37, UR37, UR4, 0x18 ;  /* 0x0000000425257291 */ /* 0x000fd8000f8ec0ff */
.L_x_44:
[----:B------:R-:W-:Y:S02]  /*2730*/  LEA R0, R8, UR37, 0x3 ;  /* 0x0000002508007c11 */ /* 0x000fe4000f8e18ff */
[----:B------:R-:W-:-:S03]  /*2740*/  SHF.L.U32 R5, R9, 0x1f, RZ ;  /* 0x0000001f09057819 */ /* 0x000fc600000006ff */
[----:B------:R-:W-:Y:S01]  /*2750*/  VIADD R4, R0, 0x100 ;  /* 0x0000010000047836 */ /* 0x000fe20000000000 */
[----:B------:R-:W1:Y:S02]  /*2760*/  SYNCS.PHASECHK.TRANS64.TRYWAIT P0, [R0+URZ+0xf0], R5 ;  /* 0x0000f005000075a7 */ /* 0x000e6400080011ff */
[----:B-1----:R-:W-:Y:S05]  /*2770*/  @!P0 BRA `(.L_x_41) ;  /* 0x0000005c00208947 */ /* 0x002fea0003800000 */
.L_x_141:
[----:B------:R-:W-:Y:S01]  /*2780*/  ULEA UR5, UR6, UR37, 0x3 ;  /* 0x0000002506057291 */ /* 0x000fe2000f8e18ff */
[----:B------:R-:W-:Y:S02]  /*2790*/  PRMT R4, RZ, 0x654, R4 ;  /* 0x00000654ff047816 */ /* 0x000fe40000000004 */
[----:B-1----:R-:W-:Y:S01]  /*27a0*/  SHF.L.U32 R5, R12, 0x1f, RZ ;  /* 0x0000001f0c057819 */ /* 0x002fe200000006ff */
[----:B------:R-:W-:Y:S01]  /*27b0*/  UIADD3 UR4, UPT, UPT, UR5, 0x90, URZ ;  /* 0x0000009005047890 */ /* 0x000fe2000fffe0ff */
[----:B------:R1:W-:Y:S05]  /*27c0*/  SYNCS.ARRIVE.TRANS64.RED.A1T0 RZ, [R4+URZ], RZ ;  /* 0x000000ff04ff79a7 */ /* 0x0003ea00081004ff */
[----:B------:R-:W-:Y:S01]  /*27d0*/  IMAD.U32 R7, RZ, RZ, UR4 ;  /* 0x00000004ff077e24 */ /* 0x000fe2000f8e00ff */
[----:B------:R-:W2:Y:S04]  /*27e0*/  SYNCS.PHASECHK.TRANS64.TRYWAIT P0, [UR5+0xa0], R5 ;  /* 0x0000a005ff0075a7 */ /* 0x000ea80008001105 */
[----:B------:R-:W-:Y:S01]  /*27f0*/  PRMT R6, R2, 0x654, R7 ;  /* 0x0000065402067816 */ /* 0x000fe20000000007 */
[----:B-1----:R-:W-:Y:S01]  /*2800*/  @!P2 IMAD.MOV.U32 R4, RZ, RZ, 0x10 ;  /* 0x00000010ff04a424 */ /* 0x002fe200078e00ff */
[----:B--2---:R-:W-:Y:S06]  /*2810*/  @!P0 BRA `(.L_x_42) ;  /* 0x0000005c000c8947 */ /* 0x004fec0003800000 */
.L_x_143:
[----:B------:R-:W-:Y:S01]  /*2820*/  ULEA UR4, UR6, UR37, 0x4 ;  /* 0x0000002506047291 */ /* 0x000fe2000f8e20ff */
[----:B------:R-:W-:Y:S01]  /*2830*/  SEL R3, R6, R3, !P2 ;  /* 0x0000000306037207 */ /* 0x000fe20005000000 */
[----:B------:R-:W-:Y:S01]  /*2840*/  UIADD3 UR5, UPT, UPT, UR5, 0x90, URZ ;  /* 0x0000009005057890 */ /* 0x000fe2000fffe0ff */
[----:B-1----:R-:W-:Y:S01]  /*2850*/  LEA R0, R11, UR37, 0x3 ;  /* 0x000000250b007c11 */ /* 0x002fe2000f8e18ff */
[----:B------:R-:W-:Y:S01]  /*2860*/  UIADD3 UR4, UPT, UPT, UR4, 0x120, URZ ;  /* 0x0000012004047890 */ /* 0x000fe2000fffe0ff */
[----:B------:R-:W-:Y:S01]  /*2870*/  SHF.L.U32 R5, R10, 0x1f, RZ ;  /* 0x0000001f0a057819 */ /* 0x000fe200000006ff */
[----:B------:R1:W-:Y:S01]  /*2880*/  @!P2 SYNCS.ARRIVE.TRANS64.RED RZ, [R3+URZ], R4 ;  /* 0x0000000403ffa9a7 */ /* 0x0003e200080004ff */
[----:B------:R-:W-:Y:S01]  /*2890*/  UIADD3 UR6, UPT, UPT, UR6, 0x1, URZ ;  /* 0x0000000106067890 */ /* 0x000fe2000fffe0ff */
[----:B------:R-:W-:-:S03]  /*28a0*/  VIADD R8, R8, 0x1 ;  /* 0x0000000108087836 */ /* 0x000fc60000000000 */
[----:B------:R-:W-:Y:S02]  /*28b0*/  UISETP.NE.AND UP0, UPT, UR6, 0x2, UPT ;  /* 0x000000020600788c */ /* 0x000fe4000bf05270 */
[----:B------:R-:W-:Y:S06]  /*28c0*/  UGETNEXTWORKID.BROADCAST [UR4], [UR5] ;  /* 0x00000000040073ca */ /* 0x000fec0008000100 */
[----:B------:R-:W-:Y:S01]  /*28d0*/  USEL UR4, URZ, 0x1, UP0 ;  /* 0x00000001ff047887 */ /* 0x000fe20008000000 */
[----:B------:R-:W-:Y:S01]  /*28e0*/  ISETP.NE.AND P0, PT, R8, 0x2, PT ;  /* 0x000000020800780c */ /* 0x000fe20003f05270 */
[----:B------:R-:W-:Y:S01]  /*28f0*/  USEL UR6, UR6, URZ, UP0 ;  /* 0x000000ff06067287 */ /* 0x000fe20008000000 */
[----:B------:R-:W2:Y:S03]  /*2900*/  SYNCS.PHASECHK.TRANS64.TRYWAIT P1, [R0+URZ+0x90], R5 ;  /* 0x00009005000075a7 */ /* 0x000ea600080211ff */
[----:B------:R-:W-:Y:S01]  /*2910*/  LOP3.LUT R12, R12, UR4, RZ, 0x3c, !PT ;  /* 0x000000040c0c7c12 */ /* 0x000fe2000f8e3cff */
[----:B-12---:R-:W-:Y:S07]  /*2920*/  @!P1 BRA `(.L_x_43) ;  /* 0x0000005800e09947 */ /* 0x006fee0003800000 */
.L_x_144:
[C---:B------:R-:W-:Y:S01]  /*2930*/  LEA R4, R11.reuse, UR37, 0x4 ;  /* 0x000000250b047c11 */ /* 0x040fe2000f8e20ff */
[----:B-1----:R-:W-:Y:S01]  /*2940*/  VIADD R0, R0, 0xa0 ;  /* 0x000000a000007836 */ /* 0x002fe20000000000 */
[----:B------:R-:W-:Y:S01]  /*2950*/  SEL R8, R8, RZ, P0 ;  /* 0x000000ff08087207 */ /* 0x000fe20000000000 */
[----:B------:R-:W-:-:S03]  /*2960*/  VIADD R11, R11, 0x1 ;  /* 0x000000010b0b7836 */ /* 0x000fc60000000000 */
[----:B------:R-:W1:Y:S01]  /*2970*/  LDS.128 R4, [R4+0x120] ;  /* 0x0001200004047984 */ /* 0x000e620000000c00 */
[----:B------:R-:W-:Y:S02]  /*2980*/  PRMT R0, RZ, 0x654, R0 ;  /* 0x00000654ff007816 */ /* 0x000fe40000000000 */
[C---:B------:R-:W-:Y:S01]  /*2990*/  ISETP.NE.AND P1, PT, R11.reuse, 0x2, PT ;  /* 0x000000020b00780c */ /* 0x040fe20003f25270 */
[----:B------:R-:W-:Y:S01]  /*29a0*/  @!PT LDS RZ, [RZ] ;  /* 0x00000000fffff984 */ /* 0x000fe20000000800 */
[----:B------:R-:W-:Y:S01]  /*29b0*/  @!PT LDS RZ, [RZ] ;  /* 0x00000000fffff984 */ /* 0x000fe20000000800 */
[----:B------:R-:W-:Y:S01]  /*29c0*/  @!PT LDS RZ, [RZ] ;  /* 0x00000000fffff984 */ /* 0x000fe20000000800 */
[----:B------:R-:W-:Y:S01]  /*29d0*/  @!PT LDS RZ, [RZ] ;  /* 0x00000000fffff984 */ /* 0x000fe20000000800 */
[----:B------:R2:W-:Y:S06]  /*29e0*/  MEMBAR.ALL.CTA ;  /* 0x0000000000007992 */ /* 0x0005ec0000008000 */
[----:B--2---:R-:W2:Y:S01]  /*29f0*/  FENCE.VIEW.ASYNC.S ;  /* 0x00000000000073c6 */ /* 0x004ea20000000000 */
[----:B------:R-:W-:Y:S01]  /*2a00*/  SEL R11, R11, RZ, P1 ;  /* 0x000000ff0b0b7207 */ /* 0x000fe20000800000 */
[----:B--2---:R2:W-:Y:S01]  /*2a10*/  SYNCS.ARRIVE.TRANS64.RED.A1T0 RZ, [R0+URZ], RZ ;  /* 0x000000ff00ff79a7 */ /* 0x0045e200081004ff */
[----:B-1----:R-:W-:-:S02]  /*2a20*/  LOP3.LUT P3, RZ, R6, 0x1, RZ, 0xc0, !PT ;  /* 0x0000000106ff7812 */ /* 0x002fc4000786c0ff */
[----:B------:R-:W-:-:S04]  /*2a30*/  SEL R5, RZ, 0x1, P1 ;  /* 0x00000001ff057807 */ /* 0x000fc80000800000 */
[----:B------:R-:W-:Y:S02]  /*2a40*/  LOP3.LUT R10, R10, R5, RZ, 0x3c, !PT ;  /* 0x000000050a0a7212 */ /* 0x000fe400078e3cff */
[----:B--2---:R-:W-:-:S04]  /*2a50*/  SEL R0, RZ, 0x1, P0 ;  /* 0x00000001ff007807 */ /* 0x004fc80000000000 */
[----:B------:R-:W-:Y:S01]  /*2a60*/  LOP3.LUT R9, R9, R0, RZ, 0x3c, !PT ;  /* 0x0000000009097212 */ /* 0x000fe200078e3cff */
[----:B------:R-:W-:Y:S06]  /*2a70*/  @P3 BRA `(.L_x_44) ;  /* 0xfffffffc002c3947 */ /* 0x000fec000383ffff */
[----:B------:R-:W-:Y:S01]  /*2a80*/  ULEA UR5, UR6, UR37, 0x3 ;  /* 0x0000002506057291 */ /* 0x000fe2000f8e18ff */
[----:B------:R-:W-:-:S08]  /*2a90*/  SHF.L.U32 R3, R12, 0x1f, RZ ;  /* 0x0000001f0c037819 */ /* 0x000fd000000006ff */
[----:B------:R-:W1:Y:S02]  /*2aa0*/  SYNCS.PHASECHK.TRANS64 P0, [UR5+0xa0], R3 ;  /* 0x0000a003ff0075a7 */ /* 0x000e640008001005 */
[----:B-1----:R-:W-:Y:S05]  /*2ab0*/  @P0 BRA `(.L_x_45) ;  /* 0x0000000000080947 */ /* 0x002fea0003800000 */
[----:B------:R-:W1:Y:S02]  /*2ac0*/  SYNCS.PHASECHK.TRANS64.TRYWAIT P0, [UR5+0xa0], R3 ;  /* 0x0000a003ff0075a7 */ /* 0x000e640008001105 */
[----:B-1----:R-:W-:Y:S05]  /*2ad0*/  @!P0 BRA `(.L_x_46) ;  /* 0x0000005800888947 */ /* 0x002fea0003800000 */
.L_x_45:
[----:B------:R-:W-:-:S04]  /*2ae0*/  UIADD3 UR4, UPT, UPT, UR6, 0x1, URZ ;  /* 0x0000000106047890 */ /* 0x000fc8000fffe0ff */
[----:B------:R-:W-:-:S04]  /*2af0*/  UISETP.NE.AND UP0, UPT, UR4, 0x2, UPT ;  /* 0x000000020400788c */ /* 0x000fc8000bf05270 */
[----:B------:R-:W-:Y:S02]  /*2b00*/  USEL UR7, URZ, 0x1, UP0 ;  /* 0x00000001ff077887 */ /* 0x000fe40008000000 */
[----:B------:R-:W-:-:S04]  /*2b10*/  USEL UR4, UR4, URZ, UP0 ;  /* 0x000000ff04047287 */ /* 0x000fc80008000000 */
[----:B------:R-:W-:Y:S01]  /*2b20*/  ULEA UR4, UR4, UR37, 0x3 ;  /* 0x0000002504047291 */ /* 0x000fe2000f8e18ff */
[----:B-1----:R-:W-:-:S04]  /*2b30*/  LOP3.LUT R3, R12, UR7, RZ, 0x3c, !PT ;  /* 0x000000070c037c12 */ /* 0x002fc8000f8e3cff */
[----:B------:R-:W-:-:S04]  /*2b40*/  SHF.L.U32 R0, R3, 0x1f, RZ ;  /* 0x0000001f03007819 */ /* 0x000fc800000006ff */
[----:B------:R-:W1:Y:S02]  /*2b50*/  SYNCS.PHASECHK.TRANS64 P0, [UR4+0xa0], R0 ;  /* 0x0000a000ff0075a7 */ /* 0x000e640008001004 */
[----:B-1----:R-:W-:Y:S05]  /*2b60*/  @P0 EXIT ;  /* 0x000000000000094d */ /* 0x002fea0003800000 */
[----:B------:R-:W-:Y:S02]  /*2b70*/  SHF.L.U32 R3, R3, 0x1f, RZ ;  /* 0x0000001f03037819 */ /* 0x000fe400000006ff */
[----:B------:R-:W-:-:S07]  /*2b80*/  MOV R0, UR4 ;  /* 0x0000000400007c02 */ /* 0x000fce0008000f00 */
.L_x_47:
[----:B-1----:R1:W2:Y:S02]  /*2b90*/  SYNCS.PHASECHK.TRANS64.TRYWAIT P0, [R0+URZ+0xa0], R3 ;  /* 0x0000a003000075a7 */ /* 0x0022a400080011ff */
[----:B--2---:R-:W-:Y:S05]  /*2ba0*/  @!P0 NANOSLEEP.SYNCS 0x989680 ;  /* 0x009896800000895d */ /* 0x004fea0003900000 */
[----:B------:R-:W2:Y:S02]  /*2bb0*/  @!P0 SYNCS.PHASECHK.TRANS64 P0, [R0+URZ+0xa0], R3 ;  /* 0x0000a003000085a7 */ /* 0x000ea400080010ff */
[----:B--2---:R-:W-:Y:S05]  /*2bc0*/  @P0 EXIT ;  /* 0x000000000000094d */ /* 0x004fea0003800000 */
[----:B------:R-:W-:Y:S05]  /*2bd0*/  BRA `(.L_x_47) ;  /* 0xfffffffc00ec7947 */ /* 0x000fea000383ffff */
.L_x_40:
[----:B------:R-:W-:-:S09]  /*2be0*/  UISETP.NE.AND UP1, UPT, UR8, URZ, UPT ;  /* 0x000000ff0800728c */ /* 0x000fd2000bf25270 */
[----:B------:R-:W-:Y:S05]  /*2bf0*/  BRA.U UP1, `(.L_x_48) ;  /* 0x00000011013c7547 */ /* 0x000fea000b800000 */
[----:B------:R-:W-:Y:S01]  /*2c00*/  UMOV UR4, 0x40 ;  /* 0x0000004000047882 */ /* 0x000fe20000000000 */
[----:B------:R-:W-:Y:S01]  /*2c10*/  NOP ;  /* 0x0000000000007918 */ /* 0x000fe20000000000 */
[----:B------:R-:W-:Y:S01]  /*2c20*/  ULEA UR4, UR37, UR4, 0x18 ;  /* 0x0000000425047291 */ /* 0x000fe2000f8ec0ff */
[----:B------:R-:W-:Y:S02]  /*2c30*/  UMOV UR5, 0x400 ;  /* 0x0000040000057882 */ /* 0x000fe40000000000 */
[----:B------:R-:W-:-:S06]  /*2c40*/  ULEA UR37, UR37, UR5, 0x18 ;  /* 0x0000000525257291 */ /* 0x000fcc000f8ec0ff */
[----:B------:R-:W1:Y:S02]  /*2c50*/  LDS.U8 R0, [UR4+0x1c] ;  /* 0x00001c04ff007984 */ /* 0x000e640008000000 */
[----:B-1----:R-:W-:-:S13]  /*2c60*/  ISETP.NE.AND P0, PT, R0, RZ, PT ;  /* 0x000000ff0000720c */ /* 0x002fda0003f05270 */
[----:B------:R-:W-:Y:S05]  /*2c70*/  @P0 BRA `(.L_x_49) ;  /* 0x0000000000580947 */ /* 0x000fea0003800000 */
[----:B------:R-:W-:-:S13]  /*2c80*/  ELECT P0, URZ, PT ;  /* 0x0000000000ff782f */ /* 0x000fda0003800000 */
[----:B------:R-:W-:Y:S05]  /*2c90*/  @!P0 BRA `(.L_x_50) ;  /* 0x0000000000608947 */ /* 0x000fea0003800000 */
[----:B------:R-:W-:Y:S01]  /*2ca0*/  UMOV UR5, 0x10 ;  /* 0x0000001000057882 */ /* 0x000fe20000000000 */
[----:B------:R-:W-:Y:S01]  /*2cb0*/  HFMA2 R0, -RZ, RZ, 0, 5.9604644775390625e-08 ;  /* 0x00000001ff007431 */ /* 0x000fe200000001ff */
[----:B------:R-:W-:-:S03]  /*2cc0*/  MOV R2, 0xffff ;  /* 0x0000ffff00027802 */ /* 0x000fc60000000f00 */
[----:B------:R-:W-:Y:S04]  /*2cd0*/  DEPBAR.LE SB1, 0x36 ;  /* 0x00009d800000791a */ /* 0x000fe80000000000 */
[----:B------:R-:W1:Y:S02]  /*2ce0*/  UTCATOMSWS.FIND_AND_SET.ALIGN UP0, UR5, UR5 ;  /* 0x00000005000575e3 */ /* 0x000e640008000800 */
[----:B-1----:R-:W-:Y:S01]  /*2cf0*/  MOV R3, UR5 ;  /* 0x0000000500037c02 */ /* 0x002fe20008000f00 */
[----:B------:R-:W-:Y:S06]  /*2d00*/  BRA.U UP0, `(.L_x_51) ;  /* 0x0000000100187547 */ /* 0x000fec000b800000 */
.L_x_52:
[----:B------:R-:W-:Y:S05]  /*2d10*/  NANOSLEEP 0x64 ;  /* 0x000000640000795d */ /* 0x000fea0003800000 */
[----:B------:R-:W-:-:S05]  /*2d20*/  UMOV UR5, 0x10 ;  /* 0x0000001000057882 */ /* 0x000fca0000000000 */
[----:B------:R-:W-:Y:S04]  /*2d30*/  DEPBAR.LE SB1, 0x36 ;  /* 0x00009d800000791a */ /* 0x000fe80000000000 */
[----:B------:R-:W1:Y:S02]  /*2d40*/  UTCATOMSWS.FIND_AND_SET.ALIGN UP0, UR5, UR5 ;  /* 0x00000005000575e3 */ /* 0x000e640008000800 */
[----:B-1----:R-:W-:Y:S01]  /*2d50*/  MOV R3, UR5 ;  /* 0x0000000500037c02 */ /* 0x002fe20008000f00 */
[----:B------:R-:W-:Y:S05]  /*2d60*/  BRA.U !UP0, `(.L_x_52) ;  /* 0xfffffffd08e87547 */ /* 0x000fea000b83ffff */
.L_x_51:
[-C--:B------:R-:W-:Y:S02]  /*2d70*/  SHF.L.U32 R2, R2, R3.reuse, RZ ;  /* 0x0000000302027219 */ /* 0x080fe400000006ff */
[----:B------:R-:W-:Y:S01]  /*2d80*/  SHF.L.U32 R0, R0, R3, RZ ;  /* 0x0000000300007219 */ /* 0x000fe200000006ff */
[----:B------:R-:W-:Y:S02]  /*2d90*/  IMAD.SHL.U32 R3, R3, 0x20, RZ ;  /* 0x0000002003037824 */ /* 0x000fe400078e00ff */
[----:B------:R1:W-:Y:S04]  /*2da0*/  ATOMS.OR RZ, [UR4+0x14], R2 ;  /* 0x00001402ffff798c */ /* 0x0003e8000b000004 */
[----:B------:R1:W-:Y:S04]  /*2db0*/  ATOMS.OR RZ, [UR4+0x18], R0 ;  /* 0x00001800ffff798c */ /* 0x0003e8000b000004 */
[----:B------:R1:W-:Y:S01]  /*2dc0*/  STS [UR37+0x140], R3 ;  /* 0x00014003ff007988 */ /* 0x0003e20008000825 */
[----:B------:R-:W-:Y:S05]  /*2dd0*/  BRA `(.L_x_50) ;  /* 0x0000000000107947 */ /* 0x000fea0003800000 */
.L_x_49:
[----:B------:R-:W-:Y:S02]  /*2de0*/  MOV R0, 0xffffffff ;  /* 0xffffffff00007802 */ /* 0x000fe40000000f00 */
[----:B------:R-:W-:-:S03]  /*2df0*/  MOV R2, 0x2e20 ;  /* 0x00002e2000027802 */ /* 0x000fc60000000f00 */
[----:B------:R1:W-:Y:S04]  /*2e00*/  STS [UR37+0x140], R0 ;  /* 0x00014000ff007988 */ /* 0x0003e80008000825 */
[----:B-1-3-5:R-:W-:Y:S05]  /*2e10*/  CALL.REL.NOINC `($__internal_1_$__cuda_sm10x_tcgen05_guardrail_trap_phase_invalid_during_alloc) ;  /* 0x0000005c00d07944 */ /* 0x02afea0003c00000 */
.L_x_50:
[----:B------:R-:W-:Y:S05]  /*2e20*/  WARPSYNC.ALL ;  /* 0x0000000000007948 */ /* 0x000fea0003800000 */
[----:B------:R-:W2:Y:S01]  /*2e30*/  S2UR UR5, SR_CgaCtaId ;  /* 0x00000000000579c3 */ /* 0x000ea20000008800 */
[----:B------:R-:W-:Y:S01]  /*2e40*/  UMOV UR4, 0x400 ;  /* 0x0000040000047882 */ /* 0x000fe20000000000 */
[----:B------:R-:W-:-:S06]  /*2e50*/  NOP ;  /* 0x0000000000007918 */ /* 0x000fcc0000000000 */
[----:B------:R-:W-:Y:S06]  /*2e60*/  BAR.ARV 0x6, 0xa0 ;  /* 0x0182800000007b1d */ /* 0x000fec0000002000 */
[----:B------:R-:W4:Y:S01]  /*2e70*/  LDCU UR7, c[0x0][0x38c] ;  /* 0x00007180ff0777ac */ /* 0x000f220008000800 */
[----:B------:R-:W-:Y:S01]  /*2e80*/  IMAD.MOV.U32 R11, RZ, RZ, 0x1 ;  /* 0x00000001ff0b7424 */ /* 0x000fe200078e00ff */
[----:B------:R-:W-:Y:S01]  /*2e90*/  CS2R R8, SRZ ;  /* 0x0000000000087805 */ /* 0x000fe2000001ff00 */
[----:B------:R-:W-:Y:S01]  /*2ea0*/  IMAD.MOV.U32 R10, RZ, RZ, RZ ;  /* 0x000000ffff0a7224 */ /* 0x000fe200078e00ff */
[----:B------:R-:W3:Y:S01]  /*2eb0*/  LDCU UR6, c[0x0][0x38c] ;  /* 0x00007180ff0677ac */ /* 0x000ee20008000800 */
[----:B------:R-:W-:Y:S01]  /*2ec0*/  UMOV UR15, URZ ;  /* 0x000000ff000f7c82 */ /* 0x000fe20008000000 */
[----:B------:R-:W-:Y:S01]  /*2ed0*/  UMOV UR14, URZ ;  /* 0x000000ff000e7c82 */ /* 0x000fe20008000000 */
[----:B--2---:R-:W-:Y:S01]  /*2ee0*/  ULEA UR5, UR5, UR4, 0x18 ;  /* 0x0000000405057291 */ /* 0x004fe2000f8ec0ff */
[----:B------:R-:W-:Y:S01]  /*2ef0*/  UMOV UR32, 0x0 ;  /* 0x0000000000207882 */ /* 0x000fe20000000000 */
[----:B------:R-:W-:-:S02]  /*2f00*/  UMOV UR33, 0x4200490 ;  /* 0x0420049000217882 */ /* 0x000fc40000000000 */
[----:B------:R-:W-:Y:S02]  /*2f10*/  UIADD3 UR9, UPT, UPT, UR5, 0x4400, URZ ;  /* 0x0000440005097890 */ /* 0x000fe4000fffe0ff */
[----:B------:R-:W-:Y:S02]  /*2f20*/  UIADD3 UR10, UPT, UPT, UR5, 0x14400, URZ ;  /* 0x00014400050a7890 */ /* 0x000fe4000fffe0ff */
[----:B----4-:R-:W-:Y:S01]  /*2f30*/  UIADD3 UR7, UPT, UPT, UR7, 0x7f, URZ ;  /* 0x0000007f07077890 */ /* 0x010fe2000fffe0ff */
[----:B-1----:R-:W1:Y:S01]  /*2f40*/  LDS R0, [UR5+0x140] ;  /* 0x00014005ff007984 */ /* 0x002e620008000800 */
[----:B------:R-:W-:Y:S02]  /*2f50*/  USHF.R.U32.HI UR9, URZ, 0x4, UR9 ;  /* 0x00000004ff097899 */ /* 0x000fe40008011609 */
[----:B------:R-:W-:Y:S02]  /*2f60*/  USHF.R.S32.HI UR4, URZ, 0x1f, UR7 ;  /* 0x0000001fff047899 */ /* 0x000fe40008011407 */
[----:B------:R-:W-:-:S02]  /*2f70*/  USHF.R.U32.HI UR10, URZ, 0x4, UR10 ;  /* 0x00000004ff0a7899 */ /* 0x000fc4000801160a */
[----:B------:R-:W-:Y:S02]  /*2f80*/  ULEA.HI UR4, UR4, UR7, URZ, 0x7 ;  /* 0x0000000704047291 */ /* 0x000fe4000f8f38ff */
[----:B------:R-:W-:Y:S02]  /*2f90*/  ULOP3.LUT UR9, UR9, 0x3fff, URZ, 0xc0, !UPT ;  /* 0x00003fff09097892 */ /* 0x000fe4000f8ec0ff */
[----:B------:R-:W-:Y:S02]  /*2fa0*/  USHF.R.S32.HI UR4, URZ, 0x7, UR4 ;  /* 0x00000007ff047899 */ /* 0x000fe40008011404 */
[----:B------:R-:W-:Y:S02]  /*2fb0*/  ULOP3.LUT UR10, UR10, 0x3fff, URZ, 0xc0, !UPT ;  /* 0x00003fff0a0a7892 */ /* 0x000fe4000f8ec0ff */
[----:B------:R-:W-:Y:S01]  /*2fc0*/  UISETP.LT.AND UP0, UPT, UR4, 0x1, UPT ;  /* 0x000000010400788c */ /* 0x000fe2000bf01270 */
[----:B------:R-:W-:Y:S01]  /*2fd0*/  UMOV UR30, 0x0 ;  /* 0x00000000001e7882 */ /* 0x000fe20000000000 */
[----:B------:R-:W-:-:S02]  /*2fe0*/  UMOV UR31, 0x4200490 ;  /* 0x04200490001f7882 */ /* 0x000fc40000000000 */
[----:B------:R-:W-:Y:S01]  /*2ff0*/  USEL UR8, UR4, 0x1, !UP0 ;  /* 0x0000000104087887 */ /* 0x000fe2000c000000 */
[----:B------:R-:W-:Y:S01]  /*3000*/  UMOV UR28, 0x0 ;  /* 0x00000000001c7882 */ /* 0x000fe20000000000 */
[----:B------:R-:W-:Y:S01]  /*3010*/  UMOV UR29, 0x4200490 ;  /* 0x04200490001d7882 */ /* 0x000fe20000000000 */
[----:B------:R-:W-:Y:S01]  /*3020*/  UMOV UR26, 0x0 ;  /* 0x00000000001a7882 */ /* 0x000fe20000000000 */
[----:B------:R-:W-:Y:S01]  /*3030*/  UMOV UR27, 0x4200490 ;  /* 0x04200490001b7882 */ /* 0x000fe20000000000 */
[----:B------:R-:W-:Y:S01]  /*3040*/  UMOV UR24, 0x0 ;  /* 0x0000000000187882 */ /* 0x000fe20000000000 */
[----:B------:R-:W-:Y:S01]  /*3050*/  UMOV UR25, 0x4200490 ;  /* 0x0420049000197882 */ /* 0x000fe20000000000 */
[----:B------:R-:W-:Y:S01]  /*3060*/  UMOV UR22, 0x0 ;  /* 0x0000000000167882 */ /* 0x000fe20000000000 */
[----:B------:R-:W-:Y:S01]  /*3070*/  UMOV UR23, 0x4200490 ;  /* 0x0420049000177882 */ /* 0x000fe20000000000 */
[----:B------:R-:W-:Y:S02]  /*3080*/  ULOP3.LUT UR9, UR9, 0x10000, URZ, 0xfc, !UPT ;  /* 0x0001000009097892 */ /* 0x000fe4000f8efcff */
[----:B------:R-:W-:-:S02]  /*3090*/  ULOP3.LUT UR10, UR10, 0x10000, URZ, 0xfc, !UPT ;  /* 0x000100000a0a7892 */ /* 0x000fc4000f8efcff */
[----:B------:R-:W-:Y:S02]  /*30a0*/  UIADD3 UR8, UPT, UPT, -UR8, URZ, URZ ;  /* 0x000000ff08087290 */ /* 0x000fe4000fffe1ff */
[----:B---3--:R-:W-:Y:S01]  /*30b0*/  UISETP.GE.AND UP3, UPT, UR6, 0x1, UPT ;  /* 0x000000010600788c */ /* 0x008fe2000bf66270 */
[----:B------:R-:W-:Y:S01]  /*30c0*/  UMOV UR20, 0x0 ;  /* 0x0000000000147882 */ /* 0x000fe20000000000 */
[----:B------:R-:W-:Y:S01]  /*30d0*/  UMOV UR21, 0x4200490 ;  /* 0x0420049000157882 */ /* 0x000fe20000000000 */
[----:B------:R-:W-:Y:S01]  /*30e0*/  UMOV UR18, 0x0 ;  /* 0x0000000000127882 */ /* 0x000fe20000000000 */
[----:B-1----:R-:W-:Y:S01]  /*30f0*/  R2UR UR16, R0 ;  /* 0x00000000001072ca */ /* 0x002fe200000e0000 */
[----:B------:R-:W-:-:S14]  /*3100*/  UMOV UR19, 0x4200490 ;  /* 0x0420049000137882 */ /* 0x000fdc0000000000 */
.L_x_59:
[----:B------:R-:W-:Y:S02]  /*3110*/  LEA R0, R10, UR5, 0x3 ;  /* 0x000000050a007c11 */ /* 0x000fe4000f8e18ff */
[----:B------:R-:W-:Y:S02]  /*3120*/  SHF.L.U32 R5, R9, 0x1f, RZ ;  /* 0x0000001f09057819 */ /* 0x000fe400000006ff */
[----:B------:R-:W-:Y:S01]  /*3130*/  PLOP3.LUT P0, PT, PT, PT, UP3, 0x80, 0x8 ;  /* 0x000000000008781c */ /* 0x000fe20003f0f038 */
[----:B------:R-:W-:Y:S01]  /*3140*/  VIADD R3, R0, 0xa0 ;  /* 0x000000a000037836 */ /* 0x000fe20000000000 */
[----:B-1----:R-:W1:Y:S02]  /*3150*/  SYNCS.PHASECHK.TRANS64.TRYWAIT P1, [R0+URZ+0x90], R5 ;  /* 0x00009005000075a7 */ /* 0x002e6400080211ff */
[----:B-1-3--:R-:W-:Y:S09]  /*3160*/  @!P1 BRA `(.L_x_53) ;  /* 0x0000005000fc9947 */ /* 0x00aff20003800000 */
.L_x_146:
[----:B------:R-:W-:Y:S01]  /*3170*/  LEA R4, R10, UR5, 0x4 ;  /* 0x000000050a047c11 */ /* 0x000fe2000f8e20ff */
[----:B------:R-:W-:Y:S01]  /*3180*/  @UP3 ULEA UR7, UR14, UR5, 0x3 ;  /* 0x000000050e073291 */ /* 0x000fe2000f8e18ff */
[----:B------:R-:W-:Y:S01]  /*3190*/  PLOP3.LUT P2, PT, PT, PT, PT, 0x80, 0x8 ;  /* 0x000000000008781c */ /* 0x000fe20003f4f070 */
[----:B------:R-:W-:Y:S01]  /*31a0*/  ULEA UR6, UR15, UR5, 0x3 ;  /* 0x000000050f067291 */ /* 0x000fe2000f8e18ff */
[----:B------:R-:W-:Y:S01]  /*31b0*/  PRMT R3, RZ, 0x654, R3 ;  /* 0x00000654ff037816 */ /* 0x000fe20000000003 */
[----:B------:R-:W-:Y:S01]  /*31c0*/  ULEA.HI UR11, UR15, UR15, URZ, 0x1 ;  /* 0x0000000f0f0b7291 */ /* 0x000fe2000f8f08ff */
[----:B-1----:R-:W1:Y:S01]  /*31d0*/  LDS.128 R4, [R4+0x120] ;  /* 0x0001200004047984 */ /* 0x002e620000000c00 */
[----:B------:R-:W-:Y:S02]  /*31e0*/  @P0 SHF.L.U32 R2, R8, 0x1f, RZ ;  /* 0x0000001f08020819 */ /* 0x000fe400000006ff */
[----:B------:R-:W-:Y:S01]  /*31f0*/  SHF.L.U32 R0, R11, 0x1f, RZ ;  /* 0x0000001f0b007819 */ /* 0x000fe200000006ff */
[----:B------:R-:W-:Y:S01]  /*3200*/  @!PT LDS RZ, [RZ] ;  /* 0x00000000fffff984 */ /* 0x000fe20000000800 */
[----:B------:R-:W-:Y:S01]  /*3210*/  @!PT LDS RZ, [RZ] ;  /* 0x00000000fffff984 */ /* 0x000fe20000000800 */
[----:B------:R-:W-:Y:S01]  /*3220*/  @!PT LDS RZ, [RZ] ;  /* 0x00000000fffff984 */ /* 0x000fe20000000800 */
[----:B------:R-:W-:Y:S01]  /*3230*/  @!PT LDS RZ, [RZ] ;  /* 0x00000000fffff984 */ /* 0x000fe20000000800 */
[----:B------:R2:W-:Y:S06]  /*3240*/  MEMBAR.ALL.CTA ;  /* 0x0000000000007992 */ /* 0x0005ec0000008000 */
[----:B--2---:R-:W2:Y:S02]  /*3250*/  FENCE.VIEW.ASYNC.S ;  /* 0x00000000000073c6 */ /* 0x004ea40000000000 */
[----:B--2---:R2:W-:Y:S01]  /*3260*/  SYNCS.ARRIVE.TRANS64.RED.A1T0 RZ, [R3+URZ], RZ ;  /* 0x000000ff03ff79a7 */ /* 0x0045e200081004ff */
[----:B------:R2:W3:Y:S01]  /*3270*/  @P0 SYNCS.PHASECHK.TRANS64.TRYWAIT P2, [UR7], R2 ;  /* 0x00000002ff0005a7 */ /* 0x0004e20008041107 */
[----:B------:R-:W-:-:S02]  /*3280*/  USHF.L.U32 UR7, UR11, 0x6, URZ ;  /* 0x000000060b077899 */ /* 0x000fc400080006ff */
[----:B------:R-:W-:Y:S01]  /*3290*/  ULOP3.LUT UR11, UR11, 0xffe, URZ, 0xc0, !UPT ;  /* 0x00000ffe0b0b7892 */ /* 0x000fe2000f8ec0ff */
[----:B-1----:R-:W-:Y:S01]  /*32a0*/  LOP3.LUT P1, RZ, R6, 0x1, RZ, 0xc0, !PT ;  /* 0x0000000106ff7812 */ /* 0x002fe2000782c0ff */
[----:B------:R-:W-:Y:S02]  /*32b0*/  ULOP3.LUT UR7, UR7, 0xffffff80, URZ, 0xc0, !UPT ;  /* 0xffffff8007077892 */ /* 0x000fe4000f8ec0ff */
[----:B------:R-:W-:Y:S02]  /*32c0*/  UIADD3 UR11, UPT, UPT, -UR11, UR15, URZ ;  /* 0x0000000f0b0b7290 */ /* 0x000fe4000fffe1ff */
[----:B------:R-:W-:-:S04]  /*32d0*/  UIADD3 UR7, UPT, UPT, UR16, UR7, URZ ;  /* 0x0000000710077290 */ /* 0x000fc8000fffe0ff */
[----:B------:R-:W-:Y:S01]  /*32e0*/  ULEA UR7, UR11, UR7, 0x14 ;  /* 0x000000070b077291 */ /* 0x000fe2000f8ea0ff */
[----:B------:R-:W1:Y:S02]  /*32f0*/  SYNCS.PHASECHK.TRANS64.TRYWAIT P0, [UR6+0xd0], R0 ;  /* 0x0000d000ff0075a7 */ /* 0x000e640008001106 */
[----:B-123--:R-:W-:Y:S09]  /*3300*/  @!P0 BRA `(.L_x_54) ;  /* 0x0000005000a88947 */ /* 0x00eff20003800000 */
.L_x_148:
[----:B------:R-:W-:Y:S01]  /*3310*/  IADD3 R10, PT, PT, R10, 0x1, RZ ;  /* 0x000000010a0a7810 */ /* 0x000fe20007ffe0ff */
[----:B------:R-:W-:Y:S06]  /*3320*/  BRA.U !UP3, `(.L_x_55) ;  /* 0x000000050b107547 */ /* 0x000fec000b800000 */
[----:B------:R-:W-:Y:S01]  /*3330*/  UPLOP3.LUT UP4, UPT, UPT, UPT, UPT, 0x40, 0x4 ;  /* 0x000000000004789c */ /* 0x000fe20003f8e870 */
[----:B------:R-:W-:Y:S01]  /*3340*/  UMOV UR13, UR8 ;  /* 0x00000008000d7c82 */ /* 0x000fe20008000000 */
[----:B------:R-:W-:Y:S01]  /*3350*/  UMOV UR12, UR4 ;  /* 0x00000004000c7c82 */ /* 0x000fe20008000000 */
[----:B------:R-:W-:-:S08]  /*3360*/  UMOV UR17, UR14 ;  /* 0x0000000e00117c82 */ /* 0x000fd00008000000 */
.L_x_58:
[----:B------:R-:W-:Y:S02]  /*3370*/  UIADD3 UR13, UPT, UPT, UR13, 0x1, URZ ;  /* 0x000000010d0d7890 */ /* 0x000fe4000fffe0ff */
[----:B--2---:R-:W-:Y:S02]  /*3380*/  ULEA UR11, UR17, UR5, 0x3 ;  /* 0x00000005110b7291 */ /* 0x004fe4000f8e18ff */
[----:B------:R-:W-:Y:S01]  /*3390*/  UISETP.NE.AND UP0, UPT, UR13, URZ, UPT ;  /* 0x000000ff0d00728c */ /* 0x000fe2000bf05270 */
[----:B---3--:R-:W-:Y:S10]  /*33a0*/  @P2 BRA `(.L_x_56) ;  /* 0x00000000000c2947 */ /* 0x008ff40003800000 */
[----:B-1----:R-:W-:Y:S04]  /*33b0*/  SHF.L.U32 R3, R8, 0x1f, RZ ;  /* 0x0000001f08037819 */ /* 0x002fe800000006ff */
[----:B------:R-:W1:Y:S02]  /*33c0*/  SYNCS.PHASECHK.TRANS64.TRYWAIT P0, [UR11], R3 ;  /* 0x00000003ff0075a7 */ /* 0x000e64000800110b */
[----:B-1----:R-:W-:Y:S05]  /*33d0*/  @!P0 BRA `(.L_x_57) ;  /* 0x00000050008c8947 */ /* 0x002fea0003800000 */
.L_x_56:
[----:B------:R-:W-:Y:S01]  /*33e0*/  UISETP.NE.AND UP1, UPT, UR12, 0x1, UPT ;  /* 0x000000010c00788c */ /* 0x000fe2000bf25270 */
[----:B------:R-:W-:Y:S01]  /*33f0*/  PLOP3.LUT P2, PT, PT, PT, PT, 0x80, 0x8 ;  /* 0x000000000008781c */ /* 0x000fe20003f4f070 */
[----:B------:R-:W-:Y:S02]  /*3400*/  UIADD3 UR14, UPT, UPT, UR17, 0x1, URZ ;  /* 0x00000001110e7890 */ /* 0x000fe4000fffe0ff */
[----:B------:R-:W-:Y:S02]  /*3410*/  ULEA UR64, UR17, UR10, 0xb ;  /* 0x0000000a11407291 */ /* 0x000fe4000f8e58ff */
[----:B------:R-:W-:Y:S01]  /*3420*/  UISETP.NE.AND UP2, UPT, UR14, 0x4, UPT ;  /* 0x000000040e00788c */ /* 0x000fe2000bf45270 */
[----:B------:R-:W-:Y:S01]  /*3430*/  PLOP3.LUT P0, PT, PT, PT, UP1, 0x80, 0x8 ;  /* 0x000000000008781c */ /* 0x000fe20003f0f018 */
[----:B------:R-:W-:Y:S02]  /*3440*/  ULEA UR62, UR17, UR9, 0xa ;  /* 0x00000009113e7291 */ /* 0x000fe4000f8e50ff */
[----:B------:R-:W-:Y:S02]  /*3450*/  USEL UR35, URZ, 0x1, UP2 ;  /* 0x00000001ff237887 */ /* 0x000fe40009000000 */
[----:B------:R-:W-:Y:S02]  /*3460*/  USEL UR14, UR14, URZ, UP2 ;  /* 0x000000ff0e0e7287 */ /* 0x000fe40009000000 */
[----:B------:R-:W-:Y:S02]  /*3470*/  UIADD3 UR60, UPT, UPT, UR64, 0x2, URZ ;  /* 0x00000002403c7890 */ /* 0x000fe4000fffe0ff */
[----:B------:R-:W-:Y:S01]  /*3480*/  @UP1 ULEA UR34, UR14, UR5, 0x3 ;  /* 0x000000050e221291 */ /* 0x000fe2000f8e18ff */
[----:B------:R-:W-:Y:S01]  /*3490*/  LOP3.LUT R8, R8, UR35, RZ, 0x3c, !PT ;  /* 0x0000002308087c12 */ /* 0x000fe2000f8e3cff */
[----:B------:R-:W-:Y:S02]  /*34a0*/  UIADD3 UR58, UPT, UPT, UR62, 0x2, URZ ;  /* 0x000000023e3a7890 */ /* 0x000fe4000fffe0ff */
[----:B------:R-:W-:Y:S01]  /*34b0*/  UIADD3 UR56, UPT, UPT, UR64, 0x4, URZ ;  /* 0x0000000440387890 */ /* 0x000fe2000fffe0ff */
[----:B-1----:R-:W-:Y:S01]  /*34c0*/  @P0 SHF.L.U32 R0, R8, 0x1f, RZ ;  /* 0x0000001f08000819 */ /* 0x002fe200000006ff */
[----:B------:R-:W-:Y:S02]  /*34d0*/  UIADD3 UR54, UPT, UPT, UR62, 0x4, URZ ;  /* 0x000000043e367890 */ /* 0x000fe4000fffe0ff */
[----:B------:R-:W-:Y:S01]  /*34e0*/  UIADD3 UR52, UPT, UPT, UR64, 0x6, URZ ;  /* 0x0000000640347890 */ /* 0x000fe2000fffe0ff */
[----:B------:R2:W3:Y:S01]  /*34f0*/  @P0 SYNCS.PHASECHK.TRANS64.TRYWAIT P2, [UR34], R0 ;  /* 0x00000000ff0005a7 */ /* 0x0004e20008041122 */
[----:B------:R-:W-:Y:S02]  /*3500*/  UIADD3 UR50, UPT, UPT, UR62, 0x6, URZ ;  /* 0x000000063e327890 */ /* 0x000fe4000fffe0ff */
        /* <DEDUP_REMOVED lines=9> */
[----:B------:R-:W-:Y:S01]  /*35a0*/  UIADD3 UR12, UPT, UPT, UR12, -0x1, URZ ;  /* 0xffffffff0c0c7890 */ /* 0x000fe2000fffe0ff */
[----:B------:R-:W-:Y:S01]  /*35b0*/  UMOV UR65, 0x40004040 ;  /* 0x4000404000417882 */ /* 0x000fe20000000000 */
[----:B------:R-:W-:Y:S01]  /*35c0*/  UMOV UR63, 0x40004040 ;  /* 0x40004040003f7882 */ /* 0x000fe20000000000 */
[----:B------:R-:W-:Y:S01]  /*35d0*/  UMOV UR61, 0x40004040 ;  /* 0x40004040003d7882 */ /* 0x000fe20000000000 */
[----:B------:R2:W-:Y:S01]  /*35e0*/  UTCHMMA gdesc[UR62], gdesc[UR64], tmem[UR7], tmem[UR32], idesc[UR33], UP4 ;  /* 0x00ff20403e0075ea */ /* 0x0005e2000a000007 */
[----:B------:R-:W-:Y:S01]  /*35f0*/  UPLOP3.LUT UP4, UPT, UPT, UPT, UPT, 0x80, 0x8 ;  /* 0x000000000008789c */ /* 0x000fe20003f8f070 */
[----:B------:R-:W-:Y:S01]  /*3600*/  UMOV UR59, 0x40004040 ;  /* 0x40004040003b7882 */ /* 0x000fe20000000000 */
[----:B------:R-:W-:Y:S01]  /*3610*/  UMOV UR57, 0x40004040 ;  /* 0x4000404000397882 */ /* 0x000fe20000000000 */
[----:B------:R2:W-:Y:S01]  /*3620*/  UTCHMMA gdesc[UR58], gdesc[UR60], tmem[UR7], tmem[UR30], idesc[UR31], UPT ;  /* 0x00ff1e3c3a0075ea */ /* 0x0005e2000b800007 */
        /* <DEDUP_REMOVED lines=14> */
[----:B------:R-:W-:Y:S01]  /*3710*/  UMOV UR35, 0x40004040 ;  /* 0x4000404000237882 */ /* 0x000fe20000000000 */
[----:B------:R2:W-:Y:S01]  /*3720*/  UTCHMMA gdesc[UR38], gdesc[UR40], tmem[UR7], tmem[UR20], idesc[UR21], UPT ;  /* 0x00ff1428260075ea */ /* 0x0005e2000b800007 */
[----:B------:R2:W-:Y:S01]  /*3730*/  UTCHMMA gdesc[UR34], gdesc[UR36], tmem[UR7], tmem[UR18], idesc[UR19], UPT ;  /* 0x00ff1224220075ea */ /* 0x0005e2000b800007 */
[----:B------:R2:W-:Y:S01]  /*3740*/  UTCBAR [UR11], URZ ;  /* 0x000000ff0b0073e9 */ /* 0x0005e200080000ff */
[----:B------:R-:W-:Y:S01]  /*3750*/  UMOV UR17, UR14 ;  /* 0x0000000e00117c82 */ /* 0x000fe20008000000 */
[----:B------:R-:W-:Y:S05]  /*3760*/  BRA.U UP0, `(.L_x_58) ;  /* 0xfffffffd00007547 */ /* 0x000fea000b83ffff */
.L_x_55:
[----:B------:R-:W-:Y:S01]  /*3770*/  UIADD3 UR15, UPT, UPT, UR15, 0x1, URZ ;  /* 0x000000010f0f7890 */ /* 0x000fe2000fffe0ff */
[C---:B------:R-:W-:Y:S01]  /*3780*/  ISETP.NE.AND P0, PT, R10.reuse, 0x2, PT ;  /* 0x000000020a00780c */ /* 0x040fe20003f05270 */
[----:B--2---:R-:W-:Y:S02]  /*3790*/  UIADD3 UR7, UPT, UPT, UR6, 0xb0, URZ ;  /* 0x000000b006077890 */ /* 0x004fe4000fffe0ff */
[----:B------:R-:W-:Y:S01]  /*37a0*/  UISETP.NE.AND UP0, UPT, UR15, 0x4, UPT ;  /* 0x000000040f00788c */ /* 0x000fe2000bf05270 */
[----:B-1----:R-:W-:Y:S02]  /*37b0*/  SEL R0, RZ, 0x1, P0 ;  /* 0x00000001ff007807 */ /* 0x002fe40000000000 */
[----:B------:R-:W-:Y:S01]  /*37c0*/  SEL R10, R10, RZ, P0 ;  /* 0x000000ff0a0a7207 */ /* 0x000fe20000000000 */
[----:B------:R-:W-:Y:S01]  /*37d0*/  USEL UR6, URZ, 0x1, UP0 ;  /* 0x00000001ff067887 */ /* 0x000fe20008000000 */
[----:B------:R-:W-:Y:S01]  /*37e0*/  LOP3.LUT R9, R9, R0, RZ, 0x3c, !PT ;  /* 0x0000000009097212 */ /* 0x000fe200078e3cff */
[----:B------:R-:W-:Y:S01]  /*37f0*/  USEL UR15, UR15, URZ, UP0 ;  /* 0x000000ff0f0f7287 */ /* 0x000fe20008000000 */
[----:B------:R1:W-:Y:S03]  /*3800*/  UTCBAR [UR7], URZ ;  /* 0x000000ff070073e9 */ /* 0x0003e600080000ff */
[----:B------:R-:W-:Y:S01]  /*3810*/  LOP3.LUT R11, R11, UR6, RZ, 0x3c, !PT ;  /* 0x000000060b0b7c12 */ /* 0x000fe2000f8e3cff */
[----:B------:R-:W-:Y:S07]  /*3820*/  @P1 BRA `(.L_x_59) ;  /* 0xfffffff800381947 */ /* 0x000fee000383ffff */
[----:B------:R-:W2:Y:S01]  /*3830*/  S2UR UR4, SR_CgaCtaId ;  /* 0x00000000000479c3 */ /* 0x000ea20000008800 */
[----:B------:R-:W-:Y:S01]  /*3840*/  ELECT P0, URZ, PT ;  /* 0x0000000000ff782f */ /* 0x000fe20003800000 */
[----:B------:R-:W-:Y:S01]  /*3850*/  IMAD.MOV.U32 R0, RZ, RZ, 0x1 ;  /* 0x00000001ff007424 */ /* 0x000fe200078e00ff */
[----:B------:R-:W-:Y:S01]  /*3860*/  UIADD3 UR5, UPT, UPT, UR5, 0xd0, URZ ;  /* 0x000000d005057890 */ /* 0x000fe2000fffe0ff */
[----:B------:R-:W-:Y:S01]  /*3870*/  SHF.L.U32 R3, R11, 0x1f, RZ ;  /* 0x0000001f0b037819 */ /* 0x000fe200000006ff */
[----:B------:R-:W-:-:S03]  /*3880*/  UMOV UR6, 0x40 ;  /* 0x0000004000067882 */ /* 0x000fc60000000000 */
[----:B------:R-:W-:Y:S01]  /*3890*/  UVIRTCOUNT.DEALLOC.SMPOOL 0x80 ;  /* 0x000000800000784c */ /* 0x000fe20000000000 */
[----:B--2---:R-:W-:Y:S02]  /*38a0*/  ULEA UR4, UR4, UR6, 0x18 ;  /* 0x0000000604047291 */ /* 0x004fe4000f8ec0ff */
[----:B------:R-:W-:-:S07]  /*38b0*/  ULEA UR6, UR15, UR5, 0x3 ;  /* 0x000000050f067291 */ /* 0x000fce000f8e18ff */
[----:B------:R2:W-:Y:S02]  /*38c0*/  @P0 STS.U8 [UR4+0x1c], R0 ;  /* 0x00001c00ff000988 */ /* 0x0005e40008000004 */
[----:B------:R-:W4:Y:S02]  /*38d0*/  SYNCS.PHASECHK.TRANS64.TRYWAIT P0, [UR6], R3 ;  /* 0x00000003ff0075a7 */ /* 0x000f240008001106 */
[----:B--2-4-:R-:W-:Y:S05]  /*38e0*/  @!P0 BRA `(.L_x_60) ;  /* 0x0000004c00608947 */ /* 0x014fea0003800000 */
.L_x_151:
[----:B-1----:R-:W-:-:S04]  /*38f0*/  UIADD3 UR7, UPT, UPT, UR15, 0x1, URZ ;  /* 0x000000010f077890 */ /* 0x002fc8000fffe0ff */
[----:B------:R-:W-:-:S04]  /*3900*/  UISETP.NE.AND UP0, UPT, UR7, 0x4, UPT ;  /* 0x000000040700788c */ /* 0x000fc8000bf05270 */
[----:B------:R-:W-:Y:S02]  /*3910*/  USEL UR8, URZ, 0x1, UP0 ;  /* 0x00000001ff087887 */ /* 0x000fe40008000000 */
[----:B------:R-:W-:-:S04]  /*3920*/  USEL UR7, UR7, URZ, UP0 ;  /* 0x000000ff07077287 */ /* 0x000fc80008000000 */
[----:B------:R-:W-:Y:S01]  /*3930*/  ULEA UR6, UR7, UR5, 0x3 ;  /* 0x0000000507067291 */ /* 0x000fe2000f8e18ff */
[----:B------:R-:W-:-:S04]  /*3940*/  LOP3.LUT R2, R11, UR8, RZ, 0x3c, !PT ;  /* 0x000000080b027c12 */ /* 0x000fc8000f8e3cff */
[----:B--2---:R-:W-:-:S04]  /*3950*/  SHF.L.U32 R3, R2, 0x1f, RZ ;  /* 0x0000001f02037819 */ /* 0x004fc800000006ff */
[----:B------:R-:W1:Y:S02]  /*3960*/  SYNCS.PHASECHK.TRANS64.TRYWAIT P0, [UR6], R3 ;  /* 0x00000003ff0075a7 */ /* 0x000e640008001106 */
[----:B-1----:R-:W-:Y:S05]  /*3970*/  @!P0 BRA `(.L_x_61) ;  /* 0x0000004c00548947 */ /* 0x002fea0003800000 */
.L_x_153:
        /* <DEDUP_REMOVED lines=9> */
.L_x_155:
[----:B------:R-:W-:-:S04]  /*3a10*/  UIADD3 UR7, UPT, UPT, UR7, 0x1, URZ ;  /* 0x0000000107077890 */ /* 0x000fc8000fffe0ff */
[----:B------:R-:W-:-:S04]  /*3a20*/  UISETP.NE.AND UP0, UPT, UR7, 0x4, UPT ;  /* 0x000000040700788c */ /* 0x000fc8000bf05270 */
[----:B------:R-:W-:Y:S02]  /*3a30*/  USEL UR6, URZ, 0x1, UP0 ;  /* 0x00000001ff067887 */ /* 0x000fe40008000000 */
[----:B------:R-:W-:-:S04]  /*3a40*/  USEL UR7, UR7, URZ, UP0 ;  /* 0x000000ff07077287 */ /* 0x000fc80008000000 */
[----:B------:R-:W-:Y:S01]  /*3a50*/  ULEA UR7, UR7, UR5, 0x3 ;  /* 0x0000000507077291 */ /* 0x000fe2000f8e18ff */
[----:B-1----:R-:W-:-:S04]  /*3a60*/  LOP3.LUT R3, R2, UR6, RZ, 0x3c, !PT ;  /* 0x0000000602037c12 */ /* 0x002fc8000f8e3cff */
[----:B------:R-:W-:-:S04]  /*3a70*/  SHF.L.U32 R3, R3, 0x1f, RZ ;  /* 0x0000001f03037819 */ /* 0x000fc800000006ff */
[----:B------:R-:W1:Y:S02]  /*3a80*/  SYNCS.PHASECHK.TRANS64.TRYWAIT P0, [UR7], R3 ;  /* 0x00000003ff0075a7 */ /* 0x000e640008001107 */
[----:B-1----:R-:W-:Y:S05]  /*3a90*/  @!P0 BRA `(.L_x_63) ;  /* 0x0000004c003c8947 */ /* 0x002fea0003800000 */
.L_x_157:
[----:B------:R-:W-:Y:S01]  /*3aa0*/  NOP ;  /* 0x0000000000007918 */ /* 0x000fe20000000000 */
[----:B-1----:R-:W1:Y:S01]  /*3ab0*/  LDS R0, [UR4+0x14] ;  /* 0x00001404ff007984 */ /* 0x002e620008000800 */
[----:B------:R-:W-:Y:S01]  /*3ac0*/  ULOP3.LUT UR6, UR16, 0xffff, URZ, 0xc0, !UPT ;  /* 0x0000ffff10067892 */ /* 0x000fe2000f8ec0ff */
[----:B------:R-:W-:Y:S01]  /*3ad0*/  UMOV UR8, 0xffff ;  /* 0x0000ffff00087882 */ /* 0x000fe20000000000 */
[----:B------:R-:W-:Y:S02]  /*3ae0*/  UMOV UR5, 0x1 ;  /* 0x0000000100057882 */ /* 0x000fe40000000000 */
[----:B------:R-:W-:-:S04]  /*3af0*/  USHF.R.U32.HI UR6, URZ, 0x5, UR6 ;  /* 0x00000005ff067899 */ /* 0x000fc80008011606 */
[----:B------:R-:W-:Y:S02]  /*3b00*/  USHF.L.U32 UR8, UR8, UR6, URZ ;  /* 0x0000000608087299 */ /* 0x000fe400080006ff */
[----:B------:R-:W-:-:S04]  /*3b10*/  USHF.L.U32 UR5, UR5, UR6, URZ ;  /* 0x0000000605057299 */ /* 0x000fc800080006ff */
[----:B-1----:R-:W-:-:S04]  /*3b20*/  LOP3.LUT R0, R0, UR8, RZ, 0xc0, !PT ;  /* 0x0000000800007c12 */ /* 0x002fc8000f8ec0ff */
[----:B------:R-:W-:-:S13]  /*3b30*/  ISETP.NE.AND P0, PT, R0, UR8, PT ;  /* 0x0000000800007c0c */ /* 0x000fda000bf05270 */
[----:B------:R-:W-:Y:S05]  /*3b40*/  @P0 BRA `(.L_x_64) ;  /* 0x0000000000580947 */ /* 0x000fea0003800000 */
[----:B------:R-:W1:Y:S02]  /*3b50*/  LDS R0, [UR4+0x18] ;  /* 0x00001804ff007984 */ /* 0x000e640008000800 */
[----:B-1----:R-:W-:-:S04]  /*3b60*/  LOP3.LUT R0, R0, UR5, RZ, 0xc0, !PT ;  /* 0x0000000500007c12 */ /* 0x002fc8000f8ec0ff */
[----:B------:R-:W-:-:S13]  /*3b70*/  ISETP.NE.AND P0, PT, R0, UR5, PT ;  /* 0x0000000500007c0c */ /* 0x000fda000bf05270 */
[----:B------:R-:W-:Y:S05]  /*3b80*/  @P0 BRA `(.L_x_65) ;  /* 0x00000000003c0947 */ /* 0x000fea0003800000 */
[----:B------:R-:W1:Y:S01]  /*3b90*/  S2R R2, SR_LANEID ;  /* 0x0000000000027919 */ /* 0x000e620000000000 */
[----:B------:R-:W-:Y:S01]  /*3ba0*/  ULOP3.LUT UR8, URZ, UR8, URZ, 0x33, !UPT ;  /* 0x00000008ff087292 */ /* 0x000fe2000f8e33ff */
[----:B------:R-:W-:Y:S01]  /*3bb0*/  LOP3.LUT R4, RZ, UR5, RZ, 0x33, !PT ;  /* 0x00000005ff047c12 */ /* 0x000fe2000f8e33ff */
[----:B------:R-:W-:Y:S02]  /*3bc0*/  VOTEU.ANY UR7, UPT, PT ;  /* 0x0000000000077886 */ /* 0x000fe400038e0100 */
[----:B------:R-:W-:Y:S01]  /*3bd0*/  UFLO.U32 UR7, UR7 ;  /* 0x00000007000772bd */ /* 0x000fe200080e0000 */
[----:B------:R-:W2:Y:S01]  /*3be0*/  REDUX UR5, R4 ;  /* 0x00000000040573c4 */ /* 0x000ea20000000000 */
[----:B------:R-:W-:-:S06]  /*3bf0*/  IMAD.U32 R0, RZ, RZ, UR8 ;  /* 0x00000008ff007e24 */ /* 0x000fcc000f8e00ff */
[----:B------:R4:W-:Y:S01]  /*3c00*/  UTCATOMSWS.AND URZ, UR8 ;  /* 0x0000000800ff79e3 */ /* 0x0009e20008000000 */
[----:B------:R-:W3:Y:S01]  /*3c10*/  REDUX UR6, R0 ;  /* 0x00000000000673c4 */ /* 0x000ee20000000000 */
[----:B-1----:R-:W-:Y:S01]  /*3c20*/  ISETP.EQ.U32.AND P0, PT, R2, UR7, PT ;  /* 0x0000000702007c0c */ /* 0x002fe2000bf02070 */
[----:B--2---:R-:W-:Y:S01]  /*3c30*/  IMAD.U32 R2, RZ, RZ, UR5 ;  /* 0x00000005ff027e24 */ /* 0x004fe2000f8e00ff */
[----:B---3--:R-:W-:-:S11]  /*3c40*/  MOV R3, UR6 ;  /* 0x0000000600037c02 */ /* 0x008fd60008000f00 */
[----:B------:R4:W-:Y:S04]  /*3c50*/  @P0 ATOMS.AND RZ, [UR4+0x14], R3 ;  /* 0x00001403ffff098c */ /* 0x0009e8000a800004 */
[----:B------:R4:W-:Y:S01]  /*3c60*/  @P0 ATOMS.AND RZ, [UR4+0x18], R2 ;  /* 0x00001802ffff098c */ /* 0x0009e2000a800004 */
[----:B------:R-:W-:Y:S05]  /*3c70*/  BRA `(.L_x_66) ;  /* 0x0000000000147947 */ /* 0x000fea0003800000 */
.L_x_65:
[----:B------:R-:W-:Y:S02]  /*3c80*/  MOV R2, 0x3ca0 ;  /* 0x00003ca000027802 */ /* 0x000fe40000000f00 */
[----:B---3-5:R-:W-:Y:S05]  /*3c90*/  CALL.REL.NOINC `($__internal_0_$__cuda_sm10x_tcgen05_guardrail_trap_col_being_dealloced_not_returned_by_alloc) ;  /* 0x0000005000247944 */ /* 0x028fea0003c00000 */
[----:B------:R-:W-:Y:S05]  /*3ca0*/  BRA `(.L_x_66) ;  /* 0x0000000000087947 */ /* 0x000fea0003800000 */
.L_x_64:
[----:B------:R-:W-:Y:S02]  /*3cb0*/  MOV R2, 0x3cd0 ;  /* 0x00003cd000027802 */ /* 0x000fe40000000f00 */
[----:B---3-5:R-:W-:Y:S05]  /*3cc0*/  CALL.REL.NOINC `($__internal_2_$__cuda_sm10x_tcgen05_guardrail_trap_unallocated_columns_being_dealloced) ;  /* 0x0000005000307944 */ /* 0x028fea0003c00000 */
.L_x_66:
[----:B------:R-:W-:Y:S01]  /*3cd0*/  NOP ;  /* 0x0000000000007918 */ /* 0x000fe20000000000 */
[----:B----4-:R-:W-:Y:S05]  /*3ce0*/  EXIT ;  /* 0x000000000000794d */ /* 0x010fea0003800000 */
.L_x_48:
[----:B------:R-:W-:-:S09]  /*3cf0*/  UISETP.NE.OR UP2, UPT, UR8, 0x3, !UP2 ;  /* 0x000000030800788c */ /* 0x000fd2000d745670 */
[----:B------:R-:W-:Y:S05]  /*3d00*/  BRA.U UP2, `(.L_x_67) ;  /* 0x0000001102147547 */ /* 0x000fea000b800000 */
[----:B------:R-:W1:Y:S01]  /*3d10*/  LDC R0, c[0x0][0xb30] ;  /* 0x0002cc00ff007b82 */ /* 0x000e620000000800 */
[----:B------:R-:W2:Y:S01]  /*3d20*/  LDCU.64 UR8, c[0x0][0x888] ;  /* 0x00011100ff0877ac */ /* 0x000ea20008000a00 */
[----:B------:R-:W-:Y:S02]  /*3d30*/  HFMA2 R25, -RZ, RZ, 0, 0 ;  /* 0x00000000ff197431 */ /* 0x000fe400000001ff */
[----:B------:R-:W-:Y:S01]  /*3d40*/  IMAD.MOV.U32 R32, RZ, RZ, 0x1 ;  /* 0x00000001ff207424 */ /* 0x000fe200078e00ff */
[----:B------:R-:W-:Y:S01]  /*3d50*/  MOV R23, 0x1000 ;  /* 0x0000100000177802 */ /* 0x000fe20000000f00 */
[----:B------:R-:W4:Y:S01]  /*3d60*/  LDCU.64 UR4, c[0x0][0x890] ;  /* 0x00011200ff0477ac */ /* 0x000f220008000a00 */
[----:B------:R-:W-:Y:S01]  /*3d70*/  IMAD.MOV.U32 R27, RZ, RZ, RZ ;  /* 0x000000ffff1b7224 */ /* 0x000fe200078e00ff */
[----:B------:R-:W3:Y:S01]  /*3d80*/  LDC R19, c[0x0][0x370] ;  /* 0x0000dc00ff137b82 */ /* 0x000ee20000000800 */
[----:B------:R-:W-:Y:S01]  /*3d90*/  UMOV UR7, 0x400 ;  /* 0x0000040000077882 */ /* 0x000fe20000000000 */
[----:B------:R-:W-:-:S02]  /*3da0*/  UPLOP3.LUT UP1, UPT, UPT, UPT, UPT, 0x40, 0x4 ;  /* 0x000000000004789c */ /* 0x000fc40003f2e870 */
[----:B------:R-:W-:-:S04]  /*3db0*/  ULEA UR7, UR37, UR7, 0x18 ;  /* 0x0000000725077291 */ /* 0x000fc8000f8ec0ff */
[----:B------:R-:W3:Y:S01]  /*3dc0*/  LDC R2, c[0x0][0xb0c] ;  /* 0x0002c300ff027b82 */ /* 0x000ee20000000800 */
[----:B------:R-:W-:Y:S02]  /*3dd0*/  UIADD3 UR13, UPT, UPT, UR7, 0x58, URZ ;  /* 0x00000058070d7890 */ /* 0x000fe4000fffe0ff */
[----:B--2---:R-:W-:Y:S02]  /*3de0*/  UISETP.NE.U32.AND UP2, UPT, UR8, URZ, UPT ;  /* 0x000000ff0800728c */ /* 0x004fe4000bf45070 */
[----:B------:R-:W-:Y:S02]  /*3df0*/  UIADD3 UR33, UPT, UPT, UR7, 0x40, URZ ;  /* 0x0000004007217890 */ /* 0x000fe4000fffe0ff */
[----:B----4-:R-:W-:Y:S01]  /*3e00*/  UISETP.NE.U32.AND UP3, UPT, UR4, URZ, UPT ;  /* 0x000000ff0400728c */ /* 0x010fe2000bf65070 */
[----:B------:R-:W2:Y:S01]  /*3e10*/  LDC R18, c[0x0][0xb20] ;  /* 0x0002c800ff127b82 */ /* 0x000ea20000000800 */
[----:B-1----:R-:W-:Y:S01]  /*3e20*/  ISETP.NE.AND P1, PT, R0, 0x1, PT ;  /* 0x000000010000780c */ /* 0x002fe20003f25270 */
[----:B------:R-:W-:-:S02]  /*3e30*/  UISETP.NE.AND.EX UP2, UPT, UR9, URZ, UPT, UP2 ;  /* 0x000000ff0900728c */ /* 0x000fc4000bf45320 */
[----:B------:R-:W-:Y:S02]  /*3e40*/  UIADD3 UR25, UPT, UPT, UR7, 0x48, URZ ;  /* 0x0000004807197890 */ /* 0x000fe4000fffe0ff */
[----:B------:R-:W-:Y:S02]  /*3e50*/  UIADD3 UR17, UPT, UPT, UR7, 0x50, URZ ;  /* 0x0000005007117890 */ /* 0x000fe4000fffe0ff */
[----:B------:R-:W1:Y:S01]  /*3e60*/  LDC.64 R36, c[0x0][0x348] ;  /* 0x0000d200ff247b82 */ /* 0x000e620000000a00 */
[----:B------:R-:W-:Y:S02]  /*3e70*/  UPRMT UR13, UR37, 0x654, UR13 ;  /* 0x00000654250d7896 */ /* 0x000fe4000800000d */
[----:B------:R-:W-:-:S05]  /*3e80*/  UISETP.NE.AND.EX UP3, UPT, UR5, URZ, UPT, UP3 ;  /* 0x000000ff0500728c */ /* 0x000fca000bf65330 */
[----:B------:R-:W4:Y:S08]  /*3e90*/  LDC.64 R16, c[0x0][0xb10] ;  /* 0x0002c400ff107b82 */ /* 0x000f300000000a00 */
[----:B------:R-:W1:Y:S08]  /*3ea0*/  LDC.64 R6, c[0x0][0xb18] ;  /* 0x0002c600ff067b82 */ /* 0x000e700000000a00 */
[----:B------:R-:W1:Y:S08]  /*3eb0*/  LDC.64 R4, c[0x0][0xb28] ;  /* 0x0002ca00ff047b82 */ /* 0x000e700000000a00 */
[----:B--23--:R-:W1:Y:S02]  /*3ec0*/  LDC R22, c[0x0][0x374] ;  /* 0x0000dd00ff167b82 */ /* 0x00ce640000000800 */
.L_x_78:
[----:B------:R-:W-:Y:S02]  /*3ed0*/  LEA R0, R27, UR7, 0x3 ;  /* 0x000000071b007c11 */ /* 0x000fe4000f8e18ff */
[----:B------:R-:W-:Y:S02]  /*3ee0*/  SHF.L.U32 R3, R25, 0x1f, RZ ;  /* 0x0000001f19037819 */ /* 0x000fe400000006ff */
[----:B------:R-:W-:Y:S02]  /*3ef0*/  LEA R28, R27, UR7, 0x4 ;  /* 0x000000071b1c7c11 */ /* 0x000fe4000f8e20ff */
[----:B--2---:R-:W2:Y:S02]  /*3f00*/  SYNCS.PHASECHK.TRANS64.TRYWAIT P0, [R0+URZ+0x90], R3 ;  /* 0x00009003000075a7 */ /* 0x004ea400080011ff */
[----:B--2---:R-:W-:Y:S05]  /*3f10*/  @!P0 BRA `(.L_x_68) ;  /* 0x0000004800348947 */ /* 0x004fea0003800000 */
.L_x_158:
[----:B------:R-:W-:Y:S01]  /*3f20*/  ISETP.GE.AND P0, PT, R26, 0x1, PT ;  /* 0x000000011a00780c */ /* 0x000fe20003f06270 */
[----:B------:R-:W3:Y:S01]  /*3f30*/  LDS.128 R28, [R28+0x120] ;  /* 0x000120001c1c7984 */ /* 0x000ee20000000c00 */
[----:B--2---:R-:W-:Y:S01]  /*3f40*/  VIADD R0, R0, 0xa0 ;  /* 0x000000a000007836 */ /* 0x004fe20000000000 */
[----:B------:R-:W-:Y:S01]  /*3f50*/  @!PT LDS RZ, [RZ] ;  /* 0x00000000fffff984 */ /* 0x000fe20000000800 */
[----:B------:R-:W-:Y:S01]  /*3f60*/  @!PT LDS RZ, [RZ] ;  /* 0x00000000fffff984 */ /* 0x000fe20000000800 */
[----:B------:R-:W-:Y:S01]  /*3f70*/  @!PT LDS RZ, [RZ] ;  /* 0x00000000fffff984 */ /* 0x000fe20000000800 */
[----:B------:R-:W-:Y:S01]  /*3f80*/  @!PT LDS RZ, [RZ] ;  /* 0x00000000fffff984 */ /* 0x000fe20000000800 */
[----:B------:R2:W-:Y:S06]  /*3f90*/  MEMBAR.ALL.CTA ;  /* 0x0000000000007992 */ /* 0x0005ec0000008000 */
[----:B--2---:R-:W2:Y:S01]  /*3fa0*/  FENCE.VIEW.ASYNC.S ;  /* 0x00000000000073c6 */ /* 0x004ea20000000000 */
[----:B------:R-:W-:Y:S04]  /*3fb0*/  PRMT R0, RZ, 0x654, R0 ;  /* 0x00000654ff007816 */ /* 0x000fe80000000000 */
[----:B--2---:R2:W-:Y:S01]  /*3fc0*/  SYNCS.ARRIVE.TRANS64.RED.A1T0 RZ, [R0+URZ], RZ ;  /* 0x000000ff00ff79a7 */ /* 0x0045e200081004ff */
[----:B---3--:R-:W-:Y:S11]  /*3fd0*/  LOP3.LUT P3, RZ, R30, 0x1, RZ, 0xc0, !PT ;  /* 0x000000011eff7812 */ /* 0x008ff6000786c0ff */
[----:B------:R-:W-:Y:S02]  /*3fe0*/  @!UPT UIADD3 URZ, UPT, UPT, URZ, URZ, URZ ;  /* 0x000000fffffff290 */ /* 0x000fe4000fffe0ff */
[----:B------:R-:W-:Y:S02]  /*3ff0*/  @P3 MOV R13, R28 ;  /* 0x0000001c000d3202 */ /* 0x000fe40000000f00 */
[----:B------:R-:W-:Y:S01]  /*4000*/  @P3 LOP3.LUT R8, R29, 0xffff, RZ, 0xc0, !PT ;  /* 0x0000ffff1d083812 */ /* 0x000fe200078ec0ff */
[----:B--2---:R-:W-:Y:S06]  /*4010*/  @!P0 BRA `(.L_x_69) ;  /* 0x0000000000a48947 */ /* 0x004fec0003800000 */
[----:B-1---5:R-:W-:Y:S01]  /*4020*/  IMAD.HI.U32 R33, R22, R7, RZ ;  /* 0x0000000716217227 */ /* 0x022fe200078e00ff */
[----:B------:R-:W-:Y:S02]  /*4030*/  ISETP.NE.AND P0, PT, R6, 0x1, PT ;  /* 0x000000010600780c */ /* 0x000fe40003f05270 */
[----:B------:R-:W-:Y:S01]  /*4040*/  ISETP.NE.AND P2, PT, R26, 0x1, PT ;  /* 0x000000011a00780c */ /* 0x000fe20003f45270 */
[----:B----4-:R-:W-:Y:S01]  /*4050*/  IMAD.HI.U32 R34, R19, R16, RZ ;  /* 0x0000001013227227 */ /* 0x010fe200078e00ff */
[----:B------:R-:W-:Y:S02]  /*4060*/  SHF.R.U32.HI R33, RZ, R18, R33 ;  /* 0x00000012ff217219 */ /* 0x000fe40000011621 */
[----:B------:R-:W-:Y:S01]  /*4070*/  ISETP.NE.AND P4, PT, R2, 0x1, PT ;  /* 0x000000010200780c */ /* 0x000fe20003f85270 */
[----:B------:R-:W-:Y:S01]  /*4080*/  IMAD.HI.U32 R38, R13, R16, RZ ;  /* 0x000000100d267227 */ /* 0x000fe200078e00ff */
[----:B------:R-:W-:Y:S02]  /*4090*/  SHF.R.U32.HI R34, RZ, R17, R34 ;  /* 0x00000011ff227219 */ /* 0x000fe40000011622 */
[----:B------:R-:W-:Y:S01]  /*40a0*/  SEL R3, R22, R33, !P0 ;  /* 0x0000002116037207 */ /* 0x000fe20004000000 */
[C---:B------:R-:W-:Y:S01]  /*40b0*/  IMAD.HI.U32 R33, R8.reuse, R7, RZ ;  /* 0x0000000708217227 */ /* 0x040fe200078e00ff */
[----:B------:R-:W-:Y:S02]  /*40c0*/  SEL R11, R19, R34, !P4 ;  /* 0x00000022130b7207 */ /* 0x000fe40006000000 */
[----:B------:R-:W-:Y:S01]  /*40d0*/  SHF.R.U32.HI R38, RZ, R17, R38 ;  /* 0x00000011ff267219 */ /* 0x000fe20000011626 */
[----:B------:R-:W-:Y:S01]  /*40e0*/  IMAD.HI.U32 R40, R3, R4, RZ ;  /* 0x0000000403287227 */ /* 0x000fe200078e00ff */
[----:B------:R-:W-:Y:S03]  /*40f0*/  SHF.R.U32.HI R33, RZ, R18, R33 ;  /* 0x00000012ff217219 */ /* 0x000fe60000011621 */
[----:B------:R-:W-:Y:S01]  /*4100*/  IMAD.HI.U32 R34, R11, R4, RZ ;  /* 0x000000040b227227 */ /* 0x000fe200078e00ff */
[----:B------:R-:W-:Y:S02]  /*4110*/  @P2 SHF.R.U32.HI R3, RZ, R5, R40 ;  /* 0x00000005ff032219 */ /* 0x000fe40000011628 */
[----:B------:R-:W-:Y:S02]  /*4120*/  SEL R9, R8, R33, !P0 ;  /* 0x0000002108097207 */ /* 0x000fe40004000000 */
[----:B------:R-:W-:Y:S01]  /*4130*/  @P2 SHF.R.U32.HI R11, RZ, R5, R34 ;  /* 0x00000005ff0b2219 */ /* 0x000fe20000011622 */
[C---:B------:R-:W-:Y:S01]  /*4140*/  IMAD R10, R26.reuse, R3, RZ ;  /* 0x000000031a0a7224 */ /* 0x040fe200078e02ff */
[----:B------:R-:W-:Y:S01]  /*4150*/  SEL R3, R13, R38, !P4 ;  /* 0x000000260d037207 */ /* 0x000fe20006000000 */
[C---:B------:R-:W-:Y:S03]  /*4160*/  IMAD.HI.U32 R14, R9.reuse, R4, RZ ;  /* 0x00000004090e7227 */ /* 0x040fe600078e00ff */
[----:B------:R-:W-:Y:S01]  /*4170*/  ISETP.GE.AND P0, PT, R9, R10, PT ;  /* 0x0000000a0900720c */ /* 0x000fe20003f06270 */
[C---:B------:R-:W-:Y:S01]  /*4180*/  IMAD R12, R26.reuse, R11, RZ ;  /* 0x0000000b1a0c7224 */ /* 0x040fe200078e02ff */
[-C--:B------:R-:W-:Y:S04]  /*4190*/  SHF.R.U32.HI R14, RZ, R5.reuse, R14 ;  /* 0x00000005ff0e7219 */ /* 0x080fe8000001160e */
[----:B------:R-:W-:Y:S02]  /*41a0*/  ISETP.GE.OR P0, PT, R3, R12, P0 ;  /* 0x0000000c0300720c */ /* 0x000fe40000706670 */
[----:B------:R-:W-:Y:S05]  /*41b0*/  SEL R15, R9, R14, !P2 ;  /* 0x0000000e090f7207 */ /* 0x000fea0005000000 */
[----:B------:R-:W-:Y:S04]  /*41c0*/  IMAD.MOV R14, RZ, RZ, -R15 ;  /* 0x000000ffff0e7224 */ /* 0x000fe800078e0a0f */
[----:B------:R-:W-:Y:S02]  /*41d0*/  IMAD R14, R26, R14, R9 ;  /* 0x0000000e1a0e7224 */ /* 0x000fe400078e0209 */
[C---:B------:R-:W-:Y:S05]  /*41e0*/  @!P0 IMAD.HI.U32 R10, R3.reuse, R4, RZ ;  /* 0x00000004030a8227 */ /* 0x040fea00078e00ff */
[----:B------:R-:W-:Y:S04]  /*41f0*/  @!P0 SHF.R.U32.HI R10, RZ, R5, R10 ;  /* 0x00000005ff0a8219 */ /* 0x000fe8000001160a */
[----:B------:R-:W-:Y:S01]  /*4200*/  @!P0 SEL R0, R3, R10, !P2 ;  /* 0x0000000a03008207 */ /* 0x000fe20005000000 */
[----:B------:R-:W-:Y:S03]  /*4210*/  IMAD.MOV R10, RZ, RZ, -R3 ;  /* 0x000000ffff0a7224 */ /* 0x000fe600078e0a03 */
[----:B------:R-:W-:Y:S01]  /*4220*/  @!P0 IADD3 R15, PT, PT, R15, -R0, RZ ;  /* 0x800000000f0f8210 */ /* 0x000fe20007ffe0ff */
[----:B------:R-:W-:Y:S01]  /*4230*/  @!P0 IMAD R0, R11, R14, R0 ;  /* 0x0000000e0b008224 */ /* 0x000fe200078e0200 */
[----:B------:R-:W-:Y:S01]  /*4240*/  IADD3 R11, PT, PT, -R9, RZ, RZ ;  /* 0x000000ff090b7210 */ /* 0x000fe20007ffe1ff */
[----:B------:R-:W-:Y:S02]  /*4250*/  IMAD R13, R2, R10, R13 ;  /* 0x0000000a020d7224 */ /* 0x000fe400078e020d */
[----:B------:R-:W-:Y:S02]  /*4260*/  @!P0 IMAD R9, R15, R26, R3 ;  /* 0x0000001a0f098224 */ /* 0x000fe400078e0203 */
[----:B------:R-:W-:Y:S02]  /*4270*/  @!P0 IMAD.MOV.U32 R3, RZ, RZ, R0 ;  /* 0x000000ffff038224 */ /* 0x000fe400078e0000 */
[----:B------:R-:W-:Y:S02]  /*4280*/  IMAD R8, R6, R11, R8 ;  /* 0x0000000b06087224 */ /* 0x000fe400078e0208 */
[----:B------:R-:W-:Y:S02]  /*4290*/  IMAD R13, R3, R2, R13 ;  /* 0x00000002030d7224 */ /* 0x000fe400078e020d */
[----:B------:R-:W-:Y:S02]  /*42a0*/  IMAD R8, R9, R6, R8 ;  /* 0x0000000609087224 */ /* 0x000fe400078e0208 */
.L_x_69:
[----:B------:R-:W-:Y:S05]  /*42b0*/  BRA.U UP1, `(.L_x_70) ;  /* 0x0000000101107547 */ /* 0x000fea000b800000 */
[----:B------:R-:W-:Y:S04]  /*42c0*/  MOV R0, UR6 ;  /* 0x0000000600007c02 */ /* 0x000fe80008000f00 */
[----:B------:R-:W-:Y:S04]  /*42d0*/  SHF.L.U32 R3, R0, 0x1f, RZ ;  /* 0x0000001f00037819 */ /* 0x000fe800000006ff */
[----:B------:R-:W2:Y:S02]  /*42e0*/  SYNCS.PHASECHK.TRANS64.TRYWAIT P0, [UR7+0x88], R3 ;  /* 0x00008803ff0075a7 */ /* 0x000ea40008001107 */
[----:B--2---:R-:W-:Y:S05]  /*42f0*/  @!P0 BRA `(.L_x_71) ;  /* 0x0000004400508947 */ /* 0x004fea0003800000 */
.L_x_70:
[----:B------:R-:W-:Y:S02]  /*4300*/  R2UR UR35, R21 ;  /* 0x00000000152372ca */ /* 0x000fe400000e0000 */
[----:B------:R-:W-:Y:S02]  /*4310*/  R2UR UR34, R20 ;  /* 0x00000000142272ca */ /* 0x000fe400000e0000 */
[----:B------:R-:W-:Y:S02]  /*4320*/  ISETP.NE.U32.AND P2, PT, RZ, UR4, PT ;  /* 0x00000004ff007c0c */ /* 0x000fe4000bf45070 */
[----:B------:R-:W-:Y:S02]  /*4330*/  SHF.L.U32 R12, R32, 0x1f, RZ ;  /* 0x0000001f200c7819 */ /* 0x000fe400000006ff */
[----:B------:R-:W-:Y:S05]  /*4340*/  ISETP.NE.AND.EX P2, PT, RZ, UR5, PT, P2 ;  /* 0x00000005ff007c0c */ /* 0x000fea000bf45320 */
[----:B------:R-:W-:Y:S02]  /*4350*/  USHF.L.U32 UR35, UR35, 0x6, URZ ;  /* 0x0000000623237899 */ /* 0x000fe400080006ff */
[----:B------:R-:W-:Y:S01]  /*4360*/  USHF.L.U32 UR34, UR34, 0x7, URZ ;  /* 0x0000000722227899 */ /* 0x000fe200080006ff */
[----:B------:R-:W-:Y:S11]  /*4370*/  BRA.U !UP3, `(.L_x_72) ;  /* 0x000000010b347547 */ /* 0x000ff6000b800000 */
[----:B------:R-:W-:Y:S01]  /*4380*/  UPLOP3.LUT UP0, UPT, UPT, UPT, UP2, 0x80, 0x8 ;  /* 0x000000000008789c */ /* 0x000fe20003f0f020 */
[----:B--2---:R-:W-:Y:S02]  /*4390*/  HFMA2 R0, -RZ, RZ, 0, 5.9604644775390625e-08 ;  /* 0x00000001ff007431 */ /* 0x004fe400000001ff */
[----:B------:R-:W-:Y:S03]  /*43a0*/  IMAD.MOV.U32 R59, RZ, RZ, 0x1 ;  /* 0x00000001ff3b7424 */ /* 0x000fe600078e00ff */
[----:B------:R-:W-:Y:S05]  /*43b0*/  PLOP3.LUT P0, PT, PT, PT, UP0, 0x80, 0x8 ;  /* 0x000000000008781c */ /* 0x000fea0003f0f008 */
[----:B------:R-:W2:Y:S01]  /*43c0*/  @UP0 LDCU.64 UR10, c[0x0][0x888] ;  /* 0x00011100ff0a07ac */ /* 0x000ea20008000a00 */
[----:B------:R-:W-:Y:S07]  /*43d0*/  @UP0 UIMAD UR8, UR36, UR4, URZ ;  /* 0x00000004240802a4 */ /* 0x000fee000f8e02ff */
[----:B------:R-:W-:Y:S01]  /*43e0*/  @!P0 PRMT R59, R0, 0x7610, R59 ;  /* 0x00007610003b8816 */ /* 0x000fe2000000003b */
[----:B--2---:R-:W-:Y:S03]  /*43f0*/  @UP0 UIMAD.WIDE UR10, UR8, 0x4, UR10 ;  /* 0x00000004080a08a5 */ /* 0x004fe6000f8e020a */
[----:B------:R-:W2:Y:S03]  /*4400*/  @!UP0 LDCU UR8, c[0x0][0x880] ;  /* 0x00011000ff0887ac */ /* 0x000ea60008000800 */
[----:B------:R-:W-:Y:S01]  /*4410*/  IMAD.U32 R10, RZ, RZ, UR10 ;  /* 0x0000000aff0a7e24 */ /* 0x000fe2000f8e00ff */
[----:B------:R-:W-:Y:S05]  /*4420*/  MOV R11, UR11 ;  /* 0x0000000b000b7c02 */ /* 0x000fea0008000f00 */
[----:B-----5:R3:W5:Y:S02]  /*4430*/  @P0 LDG.E R35, desc[UR46][R10.64] ;  /* 0x0000002e0a230981 */ /* 0x020764000c1e1900 */
[----:B--23--:R-:W-:Y:S07]  /*4440*/  @!P0 IMAD.U32 R35, RZ, RZ, UR8 ;  /* 0x00000008ff238e24 */ /* 0x00cfee000f8e00ff */
.L_x_72:
[----:B-----5:R-:W-:Y:S01]  /*4450*/  @!P2 FSETP.EQ.AND P0, PT, R35, RZ, PT ;  /* 0x000000ff2300a20b */ /* 0x020fe20003f02000 */
[----:B------:R-:W-:Y:S01]  /*4460*/  @!UPT UIADD3 URZ, UPT, UPT, URZ, URZ, URZ ;  /* 0x000000fffffff290 */ /* 0x000fe2000fffe0ff */
[----:B------:R-:W-:Y:S11]  /*4470*/  @!P2 BRA `(.L_x_73) ;  /* 0x000000000014a947 */ /* 0x000ff60003800000 */
[----:B------:R-:W-:Y:S02]  /*4480*/  LOP3.LUT P2, RZ, R59, 0xff, RZ, 0xc0, !PT ;  /* 0x000000ff3bff7812 */ /* 0x000fe4000784c0ff */
[----:B------:R-:W-:Y:S04]  /*4490*/  PLOP3.LUT P0, PT, PT, PT, UP0, 0x80, 0x8 ;  /* 0x000000000008781c */ /* 0x000fe80003f0f008 */
[----:B------:R-:W-:Y:S07]  /*44a0*/  PLOP3.LUT P0, PT, P0, PT, PT, 0x8, 0x80 ;  /* 0x000000000080781c */ /* 0x000fee000070e170 */
[----:B------:R-:W-:Y:S11]  /*44b0*/  @P2 FSETP.EQ.AND P0, PT, R35, RZ, PT ;  /* 0x000000ff2300220b */ /* 0x000ff60003f02000 */
[----:B------:R-:W-:Y:S02]  /*44c0*/  @!UPT UIADD3 URZ, UPT, UPT, URZ, URZ, URZ ;  /* 0x000000fffffff290 */ /* 0x000fe4000fffe0ff */
.L_x_73:
[----:B------:R-:W3:Y:S01]  /*44d0*/  SYNCS.PHASECHK.TRANS64.TRYWAIT P2, [UR7+0x60], R12 ;  /* 0x0000600cff0075a7 */ /* 0x000ee20008041107 */
[----:B------:R-:W-:Y:S04]  /*44e0*/  ELECT P4, URZ, PT ;  /* 0x0000000000ff782f */ /* 0x000fe80003880000 */
[----:B------:R-:W-:Y:S11]  /*44f0*/  PLOP3.LUT P4, PT, P0, P4, PT, 0xf2, 0x2f ;  /* 0x00000000002f781c */ /* 0x000ff60000789e72 */
[----:B------:R-:W-:Y:S02]  /*4500*/  @!UPT UIADD3 URZ, UPT, UPT, URZ, URZ, URZ ;  /* 0x000000fffffff290 */ /* 0x000fe4000fffe0ff */
[----:B-1----:R-:W-:Y:S05]  /*4510*/  @!P4 IADD3 R9, P0, PT, R36, 0x580, RZ ;  /* 0x000005802409c810 */ /* 0x002fea0007f1e0ff */
[----:B--2---:R-:W-:Y:S01]  /*4520*/  @!P4 IMAD.X R0, RZ, RZ, R37, P0 ;  /* 0x000000ffff00c224 */ /* 0x004fe200000e0625 */
[----:B---3--:R-:W-:Y:S07]  /*4530*/  @!P2 BRA `(.L_x_74) ;  /* 0x0000004000d8a947 */ /* 0x008fee0003800000 */
.L_x_161:
[----:B------:R-:W-:Y:S01]  /*4540*/  @!P4 R2UR UR8, R0 ;  /* 0x000000000008c2ca */ /* 0x000fe200000e0000 */
[----:B------:R-:W-:Y:S01]  /*4550*/  VOTEU.ALL UP1, P4 ;  /* 0x0000000000ff7886 */ /* 0x000fe20002020000 */
[----:B------:R-:W-:Y:S01]  /*4560*/  @!P4 R2UR UR9, R9 ;  /* 0x000000000909c2ca */ /* 0x000fe200000e0000 */
[----:B------:R-:W-:Y:S01]  /*4570*/  @!P4 IMAD.MOV.U32 R0, RZ, RZ, 0x1000 ;  /* 0x00001000ff00c424 */ /* 0x000fe200078e00ff */
[----:B------:R-:W-:Y:S01]  /*4580*/  UMOV UR10, 0x0 ;  /* 0x00000000000a7882 */ /* 0x000fe20000000000 */
[----:B------:R-:W-:Y:S01]  /*4590*/  UMOV UR11, 0x10000000 ;  /* 0x10000000000b7882 */ /* 0x000fe20000000000 */
[----:B------:R-:W-:Y:S01]  /*45a0*/  @!UP1 UIADD3 UR32, UPT, UPT, UR7, 0x200, URZ ;  /* 0x0000020007209890 */ /* 0x000fe2000fffe0ff */
[----:B------:R-:W-:Y:S01]  /*45b0*/  @!P4 IADD3 R9, P0, PT, R36, 0x580, RZ ;  /* 0x000005802409c810 */ /* 0x000fe20007f1e0ff */
[----:B------:R-:W-:Y:S05]  /*45c0*/  VOTEU.ALL UP1, P4 ;  /* 0x0000000000ff7886 */ /* 0x000fea0002020000 */
[----:B------:R-:W-:Y:S01]  /*45d0*/  IMAD.U32 R11, RZ, RZ, UR8 ;  /* 0x00000008ff0b7e24 */ /* 0x000fe2000f8e00ff */
[----:B------:R-:W-:Y:S01]  /*45e0*/  UPRMT UR8, UR37, 0x654, UR33 ;  /* 0x0000065425087896 */ /* 0x000fe20008000021 */
[----:B------:R-:W-:Y:S03]  /*45f0*/  IMAD.U32 R10, RZ, RZ, UR9 ;  /* 0x00000009ff0a7e24 */ /* 0x000fe6000f8e00ff */
[----:B------:R-:W-:Y:S02]  /*4600*/  @!P4 R2UR UR15, R11 ;  /* 0x000000000b0fc2ca */ /* 0x000fe400000e0000 */
[----:B------:R-:W-:Y:S11]  /*4610*/  @!P4 R2UR UR14, R10 ;  /* 0x000000000a0ec2ca */ /* 0x000ff600000e0000 */
[----:B------:R-:W-:Y:S02]  /*4620*/  @!UPT UIADD3 URZ, UPT, UPT, URZ, URZ, URZ ;  /* 0x000000fffffff290 */ /* 0x000fe4000fffe0ff */
[----:B------:R2:W-:Y:S01]  /*4630*/  @!UP1 UTMALDG.3D [UR32], [UR14], desc[UR10] ;  /* 0x00000a200e0095b4 */ /* 0x0005e20008011000 */
[----:B------:R3:W-:Y:S01]  /*4640*/  @!P4 SYNCS.ARRIVE.TRANS64.RED.A0TR RZ, [UR7+0x40], R0 ;  /* 0x00004000ffffc9a7 */ /* 0x0007e20008300407 */
[----:B------:R-:W-:Y:S01]  /*4650*/  SYNCS.ARRIVE.TRANS64.RED.A1T0 RZ, [UR8], RZ ;  /* 0x000000ffffff79a7 */ /* 0x000fe20008100408 */
[----:B---3--:R-:W-:Y:S01]  /*4660*/  @!P4 IMAD.X R0, RZ, RZ, R37, P0 ;  /* 0x000000ffff00c224 */ /* 0x008fe200000e0625 */
[----:B------:R-:W3:Y:S02]  /*4670*/  SYNCS.PHASECHK.TRANS64.TRYWAIT P2, [UR7+0x68], R12 ;  /* 0x0000680cff0075a7 */ /* 0x000ee40008041107 */
[----:B--23--:R-:W-:Y:S05]  /*4680*/  @!P2 BRA `(.L_x_75) ;  /* 0x00000040009ca947 */ /* 0x00cfea0003800000 */
.L_x_163:
        /* <DEDUP_REMOVED lines=8> */
[----:B------:R-:W-:Y:S01]  /*4710*/  @!UP1 UIADD3 UR24, UPT, UPT, UR7, 0x1200, URZ ;  /* 0x0000120007189890 */ /* 0x000fe2000fffe0ff */
[----:B------:R-:W-:Y:S01]  /*4720*/  VOTEU.ALL UP1, P4 ;  /* 0x0000000000ff7886 */ /* 0x000fe20002020000 */
[----:B------:R-:W-:Y:S01]  /*4730*/  UMOV UR27, UR35 ;  /* 0x00000023001b7c82 */ /* 0x000fe20008000000 */
[----:B------:R-:W-:Y:S02]  /*4740*/  UMOV UR28, UR36 ;  /* 0x00000024001c7c82 */ /* 0x000fe40008000000 */
[----:B------:R-:W-:Y:S01]  /*4750*/  IMAD.U32 R11, RZ, RZ, UR8 ;  /* 0x00000008ff0b7e24 */ /* 0x000fe2000f8e00ff */
[----:B------:R-:W-:Y:S01]  /*4760*/  UPRMT UR8, UR37, 0x654, UR25 ;  /* 0x0000065425087896 */ /* 0x000fe20008000019 */
[----:B------:R-:W-:Y:S02]  /*4770*/  IMAD.U32 R10, RZ, RZ, UR9 ;  /* 0x00000009ff0a7e24 */ /* 0x000fe4000f8e00ff */
[----:B------:R-:W-:Y:S01]  /*4780*/  @!P4 IMAD.X R20, RZ, RZ, R37, P0 ;  /* 0x000000ffff14c224 */ /* 0x000fe200000e0625 */
[----:B------:R-:W-:Y:S02]  /*4790*/  @!P4 R2UR UR15, R11 ;  /* 0x000000000b0fc2ca */ /* 0x000fe400000e0000 */
[----:B------:R-:W-:Y:S11]  /*47a0*/  @!P4 R2UR UR14, R10 ;  /* 0x000000000a0ec2ca */ /* 0x000ff600000e0000 */
[----:B------:R-:W-:Y:S02]  /*47b0*/  @!UPT UIADD3 URZ, UPT, UPT, URZ, URZ, URZ ;  /* 0x000000fffffff290 */ /* 0x000fe4000fffe0ff */
[----:B------:R2:W-:Y:S01]  /*47c0*/  @!UP1 UTMALDG.3D [UR24], [UR14], desc[UR10] ;  /* 0x00000a180e0095b4 */ /* 0x0005e20008011000 */
[----:B------:R2:W-:Y:S01]  /*47d0*/  @!P4 SYNCS.ARRIVE.TRANS64.RED.A0TR RZ, [UR7+0x48], R0 ;  /* 0x00004800ffffc9a7 */ /* 0x0005e20008300407 */
[----:B------:R-:W-:Y:S01]  /*47e0*/  SYNCS.ARRIVE.TRANS64.RED.A1T0 RZ, [UR8], RZ ;  /* 0x000000ffffff79a7 */ /* 0x000fe20008100408 */
[----:B------:R-:W3:Y:S02]  /*47f0*/  SYNCS.PHASECHK.TRANS64.TRYWAIT P2, [UR7+0x70], R12 ;  /* 0x0000700cff0075a7 */ /* 0x000ee40008041107 */
[----:B--23--:R-:W-:Y:S05]  /*4800*/  @!P2 BRA `(.L_x_76) ;  /* 0x000000400054a947 */ /* 0x00cfea0003800000 */
.L_x_165:
[----:B------:R-:W2:Y:S01]  /*4810*/  LDC.64 R14, c[0x0][0xb10] ;  /* 0x0002c400ff0e7b82 */ /* 0x000ea20000000a00 */
[----:B------:R-:W-:Y:S01]  /*4820*/  @!P4 R2UR UR8, R20 ;  /* 0x000000001408c2ca */ /* 0x000fe200000e0000 */
[----:B------:R-:W-:Y:S01]  /*4830*/  VOTEU.ALL UP1, P4 ;  /* 0x0000000000ff7886 */ /* 0x000fe20002020000 */
[----:B------:R-:W-:Y:S01]  /*4840*/  @!P4 R2UR UR9, R21 ;  /* 0x000000001509c2ca */ /* 0x000fe200000e0000 */
[----:B------:R-:W-:Y:S01]  /*4850*/  UMOV UR10, 0x0 ;  /* 0x00000000000a7882 */ /* 0x000fe20000000000 */
[----:B------:R-:W-:Y:S03]  /*4860*/  UMOV UR11, 0x10000000 ;  /* 0x10000000000b7882 */ /* 0x000fe60000000000 */
[----:B------:R-:W3:Y:S01]  /*4870*/  LDC.64 R10, c[0x0][0xb18] ;  /* 0x0002c600ff0a7b82 */ /* 0x000ee20000000a00 */
[----:B------:R-:W-:Y:S01]  /*4880*/  @!UP1 UIADD3 UR18, UPT, UPT, UR34, 0x40, URZ ;  /* 0x0000004022129890 */ /* 0x000fe2000fffe0ff */
[----:B------:R-:W-:Y:S01]  /*4890*/  @P3 SHF.R.U32.HI R24, RZ, 0x10, R29 ;  /* 0x00000010ff183819 */ /* 0x000fe2000001161d */
[----:B------:R-:W-:Y:S01]  /*48a0*/  @!UP1 UIADD3 UR16, UPT, UPT, UR7, 0x2200, URZ ;  /* 0x0000220007109890 */ /* 0x000fe2000fffe0ff */
[----:B------:R-:W-:Y:S01]  /*48b0*/  VIADD R27, R27, 0x1 ;  /* 0x000000011b1b7836 */ /* 0x000fe20000000000 */
[----:B------:R-:W-:Y:S03]  /*48c0*/  VOTEU.ALL UP1, P4 ;  /* 0x0000000000ff7886 */ /* 0x000fe60002020000 */
[----:B------:R-:W5:Y:S01]  /*48d0*/  @!P1 LDC R0, c[0x0][0xb20] ;  /* 0x0002c800ff009b82 */ /* 0x000f620000000800 */
[----:B------:R-:W-:Y:S01]  /*48e0*/  UMOV UR19, UR35 ;  /* 0x0000002300137c82 */ /* 0x000fe20008000000 */
[----:B------:R-:W-:Y:S01]  /*48f0*/  IMAD.U32 R21, RZ, RZ, UR8 ;  /* 0x00000008ff157e24 */ /* 0x000fe2000f8e00ff */
[----:B------:R-:W-:Y:S05]  /*4900*/  UMOV UR20, UR36 ;  /* 0x0000002400147c82 */ /* 0x000fea0008000000 */
[----:B-1----:R-:W1:Y:S01]  /*4910*/  @!P1 LDC R3, c[0x0][0xb0c] ;  /* 0x0002c300ff039b82 */ /* 0x002e620000000800 */
[----:B------:R-:W-:Y:S01]  /*4920*/  IMAD.U32 R20, RZ, RZ, UR9 ;  /* 0x00000009ff147e24 */ /* 0x000fe2000f8e00ff */
[----:B------:R-:W-:Y:S01]  /*4930*/  UPRMT UR8, UR37, 0x654, UR17 ;  /* 0x0000065425087896 */ /* 0x000fe20008000011 */
[----:B------:R-:W-:Y:S03]  /*4940*/  @!P4 R2UR UR15, R21 ;  /* 0x00000000150fc2ca */ /* 0x000fe600000e0000 */
[----:B------:R-:W-:Y:S01]  /*4950*/  @!P4 R2UR UR14, R20 ;  /* 0x00000000140ec2ca */ /* 0x000fe200000e0000 */
[----:B------:R-:W-:Y:S11]  /*4960*/  @!P4 IMAD.MOV.U32 R20, RZ, RZ, 0x1000 ;  /* 0x00001000ff14c424 */ /* 0x000ff600078e00ff */
[----:B------:R-:W-:Y:S01]  /*4970*/  @!UPT UIADD3 URZ, UPT, UPT, URZ, URZ, URZ ;  /* 0x000000fffffff290 */ /* 0x000fe2000fffe0ff */
[----:B------:R1:W-:Y:S01]  /*4980*/  @!UP1 UTMALDG.3D [UR16], [UR14], desc[UR10] ;  /* 0x00000a100e0095b4 */ /* 0x0003e20008011000 */
[----:B------:R1:W-:Y:S02]  /*4990*/  @!P4 SYNCS.ARRIVE.TRANS64.RED.A0TR RZ, [UR7+0x50], R20 ;  /* 0x00005014ffffc9a7 */ /* 0x0003e40008300407 */
[----:B-1----:R-:W-:Y:S01]  /*49a0*/  @!P1 ISETP.NE.AND P2, PT, R3, 0x1, PT ;  /* 0x000000010300980c */ /* 0x002fe20003f45270 */
[C---:B--2---:R-:W-:Y:S01]  /*49b0*/  @!P1 IMAD.HI.U32 R14, R13.reuse, R14, RZ ;  /* 0x0000000e0d0e9227 */ /* 0x044fe200078e00ff */
[----:B---3--:R-:W-:Y:S03]  /*49c0*/  @!P1 ISETP.NE.AND P0, PT, R10, 0x1, PT ;  /* 0x000000010a00980c */ /* 0x008fe60003f05270 */
[C---:B------:R-:W-:Y:S01]  /*49d0*/  @!P1 IMAD.HI.U32 R11, R8.reuse, R11, RZ ;  /* 0x0000000b080b9227 */ /* 0x040fe200078e00ff */
[----:B------:R-:W-:Y:S04]  /*49e0*/  @!P1 SHF.R.U32.HI R14, RZ, R15, R14 ;  /* 0x0000000fff0e9219 */ /* 0x000fe8000001160e */
[----:B-----5:R-:W-:Y:S01]  /*49f0*/  @!P1 SHF.R.U32.HI R9, RZ, R0, R11 ;  /* 0x00000000ff099219 */ /* 0x020fe2000001160b */
[----:B------:R-:W-:Y:S01]  /*4a00*/  SYNCS.ARRIVE.TRANS64.RED.A1T0 RZ, [UR8], RZ ;  /* 0x000000ffffff79a7 */ /* 0x000fe20008100408 */
[----:B------:R-:W-:Y:S02]  /*4a10*/  @!P1 SEL R14, R13, R14, !P2 ;  /* 0x0000000e0d0e9207 */ /* 0x000fe40005000000 */
[----:B------:R-:W-:Y:S01]  /*4a20*/  @!P1 SEL R9, R8, R9, !P0 ;  /* 0x0000000908099207 */ /* 0x000fe20004000000 */
[----:B------:R-:W1:Y:S04]  /*4a30*/  SYNCS.PHASECHK.TRANS64.TRYWAIT P5, [UR7+0x78], R12 ;  /* 0x0000780cff0075a7 */ /* 0x000e6800080a1107 */
[----:B------:R-:W-:Y:S02]  /*4a40*/  @!P1 IMAD.IADD R0, R9, 0x1, -R14 ;  /* 0x0000000109009824 */ /* 0x000fe400078e0a0e */
[----:B------:R-:W-:Y:S02]  /*4a50*/  @!P1 IMAD.IADD R9, R14, 0x1, -R9 ;  /* 0x000000010e099824 */ /* 0x000fe400078e0a09 */
[----:B------:R-:W-:Y:S02]  /*4a60*/  @!P1 IMAD R13, R0, R3, R13 ;  /* 0x00000003000d9224 */ /* 0x000fe400078e020d */
[----:B------:R-:W-:Y:S01]  /*4a70*/  @!P1 IMAD R8, R9, R10, R8 ;  /* 0x0000000a09089224 */ /* 0x000fe200078e0208 */
[----:B-1----:R-:W-:Y:S06]  /*4a80*/  @!P5 BRA `(.L_x_77) ;  /* 0x0000003c00ccd947 */ /* 0x002fec0003800000 */
.L_x_167:
[----:B-1----:R-:W-:Y:S01]  /*4a90*/  @!P4 IADD3 R3, P0, PT, R36, 0x580, RZ ;  /* 0x000005802403c810 */ /* 0x002fe20007f1e0ff */
[----:B------:R-:W-:Y:S01]  /*4aa0*/  VOTEU.ALL UP1, P4 ;  /* 0x0000000000ff7886 */ /* 0x000fe20002020000 */
[----:B------:R-:W-:Y:S01]  /*4ab0*/  UMOV UR18, 0x0 ;  /* 0x0000000000127882 */ /* 0x000fe20000000000 */
[----:B------:R-:W-:Y:S01]  /*4ac0*/  UMOV UR19, 0x10000000 ;  /* 0x1000000000137882 */ /* 0x000fe20000000000 */
[----:B------:R-:W-:Y:S01]  /*4ad0*/  @!P4 R2UR UR9, R3 ;  /* 0x000000000309c2ca */ /* 0x000fe200000e0000 */
[----:B------:R-:W-:Y:S01]  /*4ae0*/  @!P4 IMAD.X R0, RZ, RZ, R37, P0 ;  /* 0x000000ffff00c224 */ /* 0x000fe200000e0625 */
[----:B------:R-:W-:Y:S01]  /*4af0*/  @!UP1 UIADD3 UR10, UPT, UPT, UR34, 0x60, URZ ;  /* 0x00000060220a9890 */ /* 0x000fe2000fffe0ff */
[----:B------:R-:W-:Y:S01]  /*4b00*/  ISETP.NE.AND P0, PT, R27, 0x2, PT ;  /* 0x000000021b00780c */ /* 0x000fe20003f05270 */
[----:B------:R-:W-:Y:S01]  /*4b10*/  UMOV UR11, UR35 ;  /* 0x00000023000b7c82 */ /* 0x000fe20008000000 */
[----:B------:R-:W-:Y:S01]  /*4b20*/  UMOV UR12, UR36 ;  /* 0x00000024000c7c82 */ /* 0x000fe20008000000 */
[----:B------:R-:W-:Y:S01]  /*4b30*/  @!P4 R2UR UR8, R0 ;  /* 0x000000000008c2ca */ /* 0x000fe200000e0000 */
[----:B------:R-:W-:Y:S01]  /*4b40*/  IMAD.IADD R20, R8, 0x1, R58 ;  /* 0x0000000108147824 */ /* 0x000fe200078e023a */
[----:B------:R-:W-:Y:S01]  /*4b50*/  @P3 R2UR UR36, R24 ;  /* 0x00000000182432ca */ /* 0x000fe200000e0000 */
[----:B------:R-:W-:Y:S01]  /*4b60*/  IMAD.IADD R21, R13, 0x1, R60 ;  /* 0x000000010d157824 */ /* 0x000fe200078e023c */
[----:B------:R-:W-:Y:S02]  /*4b70*/  SEL R0, RZ, 0x1, P0 ;  /* 0x00000001ff007807 */ /* 0x000fe40000000000 */
[----:B------:R-:W-:Y:S01]  /*4b80*/  LOP3.LUT R32, R32, 0x1, RZ, 0x3c, !PT ;  /* 0x0000000120207812 */ /* 0x000fe200078e3cff */
[----:B------:R-:W-:Y:S01]  /*4b90*/  IMAD.U32 R10, RZ, RZ, UR9 ;  /* 0x00000009ff0a7e24 */ /* 0x000fe2000f8e00ff */
[----:B------:R-:W-:Y:S01]  /*4ba0*/  @!UP1 UIADD3 UR9, UPT, UPT, UR7, 0x58, URZ ;  /* 0x0000005807099890 */ /* 0x000fe2000fffe0ff */
[----:B------:R-:W-:Y:S02]  /*4bb0*/  LOP3.LUT R25, R25, R0, RZ, 0x3c, !PT ;  /* 0x0000000019197212 */ /* 0x000fe400078e3cff */
[----:B------:R-:W-:Y:S02]  /*4bc0*/  SEL R27, R27, RZ, P0 ;  /* 0x000000ff1b1b7207 */ /* 0x000fe40000000000 */
[----:B------:R-:W-:Y:S01]  /*4bd0*/  IMAD.U32 R11, RZ, RZ, UR8 ;  /* 0x00000008ff0b7e24 */ /* 0x000fe2000f8e00ff */
[----:B------:R-:W-:Y:S01]  /*4be0*/  @!P4 R2UR UR14, R10 ;  /* 0x000000000a0ec2ca */ /* 0x000fe200000e0000 */
[----:B------:R-:W-:Y:S01]  /*4bf0*/  @!UP1 UIADD3 UR8, UPT, UPT, UR7, 0x3200, URZ ;  /* 0x0000320007089890 */ /* 0x000fe2000fffe0ff */
[----:B------:R-:W-:Y:S02]  /*4c00*/  VOTEU.ALL UP1, P4 ;  /* 0x0000000000ff7886 */ /* 0x000fe40002020000 */
[----:B------:R-:W-:Y:S11]  /*4c10*/  @!P4 R2UR UR15, R11 ;  /* 0x000000000b0fc2ca */ /* 0x000ff600000e0000 */
[----:B------:R-:W-:Y:S02]  /*4c20*/  @!UPT UIADD3 URZ, UPT, UPT, URZ, URZ, URZ ;  /* 0x000000fffffff290 */ /* 0x000fe4000fffe0ff */
[----:B------:R2:W-:Y:S01]  /*4c30*/  @!UP1 UTMALDG.3D [UR8], [UR14], desc[UR18] ;  /* 0x000012080e0095b4 */ /* 0x0005e20008011000 */
[----:B------:R2:W-:Y:S01]  /*4c40*/  @!P4 SYNCS.ARRIVE.TRANS64.RED.A0TR RZ, [UR7+0x58], R23 ;  /* 0x00005817ffffc9a7 */ /* 0x0005e20008300407 */
[----:B------:R-:W-:Y:S01]  /*4c50*/  UPLOP3.LUT UP1, UPT, UPT, UPT, UPT, 0x80, 0x8 ;  /* 0x000000000008789c */ /* 0x000fe20003f2f070 */
[----:B------:R-:W-:Y:S01]  /*4c60*/  SYNCS.ARRIVE.TRANS64.RED.A1T0 RZ, [UR13], RZ ;  /* 0x000000ffffff79a7 */ /* 0x000fe2000810040d */
[----:B------:R-:W-:Y:S09]  /*4c70*/  @P3 BRA `(.L_x_78) ;  /* 0xfffffff000943947 */ /* 0x000ff2000383ffff */
[----:B------:R-:W-:-:S04]  /*4c80*/  SHF.L.U32 R3, R32, 0x1f, RZ ;  /* 0x0000001f20037819 */ /* 0x000fc800000006ff */
[----:B------:R-:W1:Y:S02]  /*4c90*/  SYNCS.PHASECHK.TRANS64.TRYWAIT P0, [UR7+0x60], R3 ;  /* 0x00006003ff0075a7 */ /* 0x000e640008001107 */
[----:B-1----:R-:W-:Y:S05]  /*4ca0*/  @!P0 BRA `(.L_x_79) ;  /* 0x0000003c005c8947 */ /* 0x002fea0003800000 */
.L_x_169:
[----:B------:R-:W3:Y:S02]  /*4cb0*/  SYNCS.PHASECHK.TRANS64.TRYWAIT P0, [UR7+0x68], R3 ;  /* 0x00006803ff0075a7 */ /* 0x000ee40008001107 */
[----:B---3--:R-:W-:Y:S05]  /*4cc0*/  @!P0 BRA `(.L_x_80) ;  /* 0x0000003c006c8947 */ /* 0x008fea0003800000 */
.L_x_171:
[----:B------:R-:W3:Y:S02]  /*4cd0*/  SYNCS.PHASECHK.TRANS64.TRYWAIT P0, [UR7+0x70], R3 ;  /* 0x00007003ff0075a7 */ /* 0x000ee40008001107 */
[----:B---3--:R-:W-:Y:S05]  /*4ce0*/  @!P0 BRA `(.L_x_81) ;  /* 0x0000003c007c8947 */ /* 0x008fea0003800000 */
.L_x_173:
[----:B-1----:R-:W-:-:S07]  /*4cf0*/  MOV R0, UR7 ;  /* 0x0000000700007c02 */ /* 0x002fce0008000f00 */
.L_x_82:
[----:B-1----:R-:W-:-:S04]  /*4d00*/  SHF.L.U32 R3, R32, 0x1f, RZ ;  /* 0x0000001f20037819 */ /* 0x002fc800000006ff */
[----:B------:R1:W3:Y:S03]  /*4d10*/  SYNCS.PHASECHK.TRANS64.TRYWAIT P0, [R0+URZ+0x78], R3 ;  /* 0x00007803000075a7 */ /* 0x0002e600080011ff */
[----:B---3--:R-:W-:Y:S05]  /*4d20*/  @!P0 NANOSLEEP.SYNCS 0x989680 ;  /* 0x009896800000895d */ /* 0x008fea0003900000 */
[----:B------:R-:W3:Y:S02]  /*4d30*/  @!P0 SYNCS.PHASECHK.TRANS64 P0, [R0+URZ+0x78], R3 ;  /* 0x00007803000085a7 */ /* 0x000ee400080010ff */
[----:B--23--:R-:W-:Y:S05]  /*4d40*/  @P0 EXIT ;  /* 0x000000000000094d */ /* 0x00cfea0003800000 */
[----:B------:R-:W-:Y:S05]  /*4d50*/  BRA `(.L_x_82) ;  /* 0xfffffffc00e87947 */ /* 0x000fea000383ffff */
.L_x_67:
[----:B------:R-:W-:-:S06]  /*4d60*/  UISETP.GE.AND UP1, UPT, UR8, 0x4, UPT ;  /* 0x000000040800788c */ /* 0x000fcc000bf26270 */
[----:B------:R-:W-:-:S13]  /*4d70*/  PLOP3.LUT P0, PT, PT, PT, UP1, 0x80, 0x8 ;  /* 0x000000000008781c */ /* 0x000fda0003f0f018 */
[----:B------:R-:W-:Y:S05]  /*4d80*/  @!P0 EXIT ;  /* 0x000000000000894d */ /* 0x000fea0003800000 */
[----:B------:R-:W-:Y:S01]  /*4d90*/  BAR.SYNC.DEFER_BLOCKING 0x6, 0xa0 ;  /* 0x0182800000007b1d */ /* 0x000fe20000010000 */
[C---:B------:R-:W-:Y:S01]  /*4da0*/  IMAD.SHL.U32 R7, R72.reuse, 0x20, RZ ;  /* 0x0000002048077824 */ /* 0x040fe200078e00ff */
[C---:B------:R-:W-:Y:S01]  /*4db0*/  LOP3.LUT P0, RZ, R72.reuse, 0x4, RZ, 0xc0, !PT ;  /* 0x0000000448ff7812 */ /* 0x040fe2000780c0ff */
[C---:B------:R-:W-:Y:S01]  /*4dc0*/  IMAD.SHL.U32 R64, R72.reuse, 0x10, RZ ;  /* 0x0000001048407824 */ /* 0x040fe200078e00ff */
[----:B------:R-:W-:Y:S01]  /*4dd0*/  CS2R R68, SRZ ;  /* 0x0000000000447805 */ /* 0x000fe2000001ff00 */
[C---:B------:R-:W-:Y:S01]  /*4de0*/  IMAD.SHL.U32 R5, R72.reuse, 0x4, RZ ;  /* 0x0000000448057824 */ /* 0x040fe200078e00ff */
[----:B------:R-:W-:Y:S02]  /*4df0*/  UMOV UR48, 0x400 ;  /* 0x0000040000307882 */ /* 0x000fe40000000000 */
[----:B------:R-:W1:Y:S01]  /*4e00*/  LDC R63, c[0x0][0x370] ;  /* 0x0000dc00ff3f7b82 */ /* 0x000e620000000800 */
[----:B------:R-:W-:Y:S01]  /*4e10*/  ULEA UR48, UR37, UR48, 0x18 ;  /* 0x0000003025307291 */ /* 0x000fe2000f8ec0ff */
[----:B------:R-:W-:Y:S01]  /*4e20*/  LOP3.LUT R0, R7, 0xc0, RZ, 0xc0, !PT ;  /* 0x000000c007007812 */ /* 0x000fe200078ec0ff */
[----:B------:R-:W-:Y:S01]  /*4e30*/  IMAD.U32 R32, R72, 0x10000, RZ ;  /* 0x0001000048207824 */ /* 0x000fe200078e00ff */
[----:B------:R-:W-:Y:S01]  /*4e40*/  LOP3.LUT R64, R64, 0x600, RZ, 0xc0, !PT ;  /* 0x0000060040407812 */ /* 0x000fe200078ec0ff */
[----:B------:R-:W-:Y:S01]  /*4e50*/  UIADD3 UR4, UPT, UPT, UR48, 0x200, URZ ;  /* 0x0000020030047890 */ /* 0x000fe2000fffe0ff */
[----:B------:R-:W-:Y:S01]  /*4e60*/  LOP3.LUT R5, R0, 0x18, R5, 0xf8, !PT ;  /* 0x0000001800057812 */ /* 0x000fe200078ef805 */
[----:B------:R-:W-:Y:S01]  /*4e70*/  IMAD.MOV.U32 R71, RZ, RZ, 0x20 ;  /* 0x00000020ff477424 */ /* 0x000fe200078e00ff */
[----:B------:R-:W2:Y:S01]  /*4e80*/  LDC R28, c[0x0][0xb0c] ;  /* 0x0002c300ff1c7b82 */ /* 0x000ea20000000800 */
[----:B------:R-:W-:Y:S01]  /*4e90*/  SHF.R.U32.HI R0, RZ, 0x1, R72 ;  /* 0x00000001ff007819 */ /* 0x000fe20000011648 */
[----:B------:R-:W-:Y:S01]  /*4ea0*/  IMAD.MOV.U32 R70, RZ, RZ, 0x1 ;  /* 0x00000001ff467424 */ /* 0x000fe200078e00ff */
[--C-:B------:R-:W-:Y:S01]  /*4eb0*/  LOP3.LUT R64, R64, 0x20, R7.reuse, 0xf8, !PT ;  /* 0x0000002040407812 */ /* 0x100fe200078ef807 */
[----:B------:R-:W-:Y:S01]  /*4ec0*/  IMAD.MOV.U32 R30, RZ, RZ, RZ ;  /* 0x000000ffff1e7224 */ /* 0x000fe200078e00ff */
[----:B------:R-:W-:Y:S01]  /*4ed0*/  LOP3.LUT R32, R32, 0x600000, RZ, 0xc0, !PT ;  /* 0x0060000020207812 */ /* 0x000fe200078ec0ff */
[----:B------:R-:W-:Y:S01]  /*4ee0*/  IMAD.MOV.U32 R75, RZ, RZ, RZ ;  /* 0x000000ffff4b7224 */ /* 0x000fe200078e00ff */
[----:B------:R-:W-:Y:S01]  /*4ef0*/  LOP3.LUT R5, R5, 0x8, R0, 0x78, !PT ;  /* 0x0000000805057812 */ /* 0x000fe200078e7800 */
[----:B------:R-:W4:Y:S01]  /*4f00*/  LDC R61, c[0x0][0xb20] ;  /* 0x0002c800ff3d7b82 */ /* 0x000f220000000800 */
[----:B------:R-:W3:Y:S01]  /*4f10*/  LDS R3, [UR48+0x140] ;  /* 0x00014030ff037984 */ /* 0x000ee20008000800 */
[----:B------:R-:W-:Y:S01]  /*4f20*/  LOP3.LUT R64, R64, 0x100, R7, 0xf8, !PT ;  /* 0x0000010040407812 */ /* 0x000fe200078ef807 */
[----:B------:R-:W-:Y:S01]  /*4f30*/  IMAD.U32 R66, RZ, RZ, UR4 ;  /* 0x00000004ff427e24 */ /* 0x000fe2000f8e00ff */
[----:B------:R-:W-:Y:S01]  /*4f40*/  LOP3.LUT R72, R72, 0x60, RZ, 0xc0, !PT ;  /* 0x0000006048487812 */ /* 0x000fe200078ec0ff */
[----:B------:R-:W1:Y:S01]  /*4f50*/  LDCU.64 UR52, c[0x0][0x348] ;  /* 0x00006900ff3477ac */ /* 0x000e620008000a00 */
[----:B------:R-:W-:-:S02]  /*4f60*/  LOP3.LUT R64, R64, R5, RZ, 0xfc, !PT ;  /* 0x0000000540407212 */ /* 0x000fc400078efcff */
[----:B------:R-:W1:Y:S01]  /*4f70*/  LDC R27, c[0x0][0xb30] ;  /* 0x0002cc00ff1b7b82 */ /* 0x000e620000000800 */
[----:B------:R-:W-:Y:S01]  /*4f80*/  SEL R71, R71, 0xffffffe0, !P0 ;  /* 0xffffffe047477807 */ /* 0x000fe20004000000 */
[----:B------:R-:W1:Y:S01]  /*4f90*/  LDCU.64 UR38, c[0x0][0x888] ;  /* 0x00011100ff2677ac */ /* 0x000e620008000a00 */
[----:B------:R-:W1:Y:S05]  /*4fa0*/  LDCU.64 UR44, c[0x0][0x890] ;  /* 0x00011200ff2c77ac */ /* 0x000e6a0008000a00 */
[----:B------:R-:W1:Y:S01]  /*4fb0*/  LDC.64 R56, c[0x0][0xb10] ;  /* 0x0002c400ff387b82 */ /* 0x000e620000000a00 */
[----:B------:R-:W-:Y:S01]  /*4fc0*/  UMOV UR49, URZ ;  /* 0x000000ff00317c82 */ /* 0x000fe20008000000 */
[----:B------:R-:W-:-:S06]  /*4fd0*/  UMOV UR51, URZ ;  /* 0x000000ff00337c82 */ /* 0x000fcc0008000000 */
[----:B------:R-:W1:Y:S08]  /*4fe0*/  LDC.64 R24, c[0x0][0xb18] ;  /* 0x0002c600ff187b82 */ /* 0x000e700000000a00 */
[----:B------:R-:W1:Y:S08]  /*4ff0*/  LDC.64 R22, c[0x0][0xb28] ;  /* 0x0002ca00ff167b82 */ /* 0x000e700000000a00 */
[----:B------:R-:W1:Y:S01]  /*5000*/  LDC.64 R54, c[0x0][0x8b0] ;  /* 0x00022c00ff367b82 */ /* 0x000e620000000a00 */
[----:B---3--:R-:W-:-:S07]  /*5010*/  IMAD.IADD R32, R3, 0x1, R32 ;  /* 0x0000000103207824 */ /* 0x008fce00078e0220 */
[----:B------:R-:W3:Y:S08]  /*5020*/  LDC.64 R52, c[0x0][0x8a8] ;  /* 0x00022a00ff347b82 */ /* 0x000ef00000000a00 */
[----:B--2-4-:R-:W1:Y:S02]  /*5030*/  LDC R62, c[0x0][0x374] ;  /* 0x0000dd00ff3e7b82 */ /* 0x014e640000000800 */
.L_x_126:
[C---:B------:R-:W-:Y:S02]  /*5040*/  LEA R0, R75.reuse, UR48, 0x3 ;  /* 0x000000304b007c11 */ /* 0x040fe4000f8e18ff */
[----:B------:R-:W-:Y:S02]  /*5050*/  SHF.L.U32 R3, R68, 0x1f, RZ ;  /* 0x0000001f44037819 */ /* 0x000fe400000006ff */
[----:B------:R-:W-:Y:S02]  /*5060*/  LEA R16, R75, UR48, 0x4 ;  /* 0x000000304b107c11 */ /* 0x000fe4000f8e20ff */
[----:B------:R-:W2:Y:S02]  /*5070*/  SYNCS.PHASECHK.TRANS64.TRYWAIT P0, [R0+URZ+0x90], R3 ;  /* 0x00009003000075a7 */ /* 0x000ea400080011ff */
[----:B-12---:R-:W-:Y:S05]  /*5080*/  @!P0 BRA `(.L_x_83) ;  /* 0x0000003800ac8947 */ /* 0x006fea0003800000 */
.L_x_174:
[----:B------:R-:W4:Y:S01]  /*5090*/  LDC.64 R12, c[0x0][0xb10] ;  /* 0x0002c400ff0c7b82 */ /* 0x000f220000000a00 */
[----:B------:R-:W3:Y:S01]  /*50a0*/  LDS.128 R16, [R16+0x120] ;  /* 0x0001200010107984 */ /* 0x000ee20000000c00 */
[----:B-1----:R-:W-:Y:S01]  /*50b0*/  ISETP.NE.AND P1, PT, R27, 0x1, PT ;  /* 0x000000011b00780c */ /* 0x002fe20003f25270 */
[----:B--2---:R-:W-:Y:S01]  /*50c0*/  VIADD R0, R0, 0xa0 ;  /* 0x000000a000007836 */ /* 0x004fe20000000000 */
[----:B------:R-:W-:Y:S04]  /*50d0*/  ISETP.GE.AND P0, PT, R26, 0x1, PT ;  /* 0x000000011a00780c */ /* 0x000fe80003f06270 */
[----:B------:R-:W1:Y:S01]  /*50e0*/  LDC.64 R10, c[0x0][0xb18] ;  /* 0x0002c600ff0a7b82 */ /* 0x000e620000000a00 */
[----:B------:R-:W-:Y:S01]  /*50f0*/  PRMT R0, RZ, 0x654, R0 ;  /* 0x00000654ff007816 */ /* 0x000fe20000000000 */
[----:B------:R-:W-:Y:S01]  /*5100*/  @!PT LDS RZ, [RZ] ;  /* 0x00000000fffff984 */ /* 0x000fe20000000800 */
[----:B------:R-:W-:Y:S01]  /*5110*/  @!PT LDS RZ, [RZ] ;  /* 0x00000000fffff984 */ /* 0x000fe20000000800 */
[----:B------:R-:W-:Y:S01]  /*5120*/  @!PT LDS RZ, [RZ] ;  /* 0x00000000fffff984 */ /* 0x000fe20000000800 */
[----:B------:R-:W-:Y:S01]  /*5130*/  @!PT LDS RZ, [RZ] ;  /* 0x00000000fffff984 */ /* 0x000fe20000000800 */
[----:B------:R2:W-:Y:S06]  /*5140*/  MEMBAR.ALL.CTA ;  /* 0x0000000000007992 */ /* 0x0005ec0000008000 */
[----:B--2---:R-:W2:Y:S01]  /*5150*/  FENCE.VIEW.ASYNC.S ;  /* 0x00000000000073c6 */ /* 0x004ea20000000000 */
[----:B------:R-:W1:Y:S08]  /*5160*/  @!P1 LDC R14, c[0x0][0xb20] ;  /* 0x0002c800ff0e9b82 */ /* 0x000e700000000800 */
[----:B------:R-:W1:Y:S01]  /*5170*/  @!P1 LDC R9, c[0x0][0xb0c] ;  /* 0x0002c300ff099b82 */ /* 0x000e620000000800 */
[----:B--2---:R2:W-:Y:S01]  /*5180*/  SYNCS.ARRIVE.TRANS64.RED.A1T0 RZ, [R0+URZ], RZ ;  /* 0x000000ff00ff79a7 */ /* 0x0045e200081004ff */
[----:B---3--:R-:W-:Y:S04]  /*5190*/  LOP3.LUT P4, RZ, R18, 0x1, RZ, 0xc0, !PT ;  /* 0x0000000112ff7812 */ /* 0x008fe8000788c0ff */
[----:B------:R-:W-:Y:S09]  /*51a0*/  P2R R73, PR, RZ, 0x10 ;  /* 0x00000010ff497803 */ /* 0x000ff20000000000 */
[----:B------:R-:W-:Y:S02]  /*51b0*/  @P4 MOV R31, R16 ;  /* 0x00000010001f4202 */ /* 0x000fe40000000f00 */
[----:B------:R-:W-:Y:S01]  /*51c0*/  @P4 LOP3.LUT R29, R17, 0xffff, RZ, 0xc0, !PT ;  /* 0x0000ffff111d4812 */ /* 0x000fe200078ec0ff */
[----:B--2-4-:R-:W-:Y:S06]  /*51d0*/  @!P0 BRA `(.L_x_84) ;  /* 0x0000000000a48947 */ /* 0x014fec0003800000 */
[----:B------:R-:W-:Y:S01]  /*51e0*/  IMAD.HI.U32 R36, R62, R25, RZ ;  /* 0x000000193e247227 */ /* 0x000fe200078e00ff */
[----:B------:R-:W-:Y:S02]  /*51f0*/  ISETP.NE.AND P0, PT, R24, 0x1, PT ;  /* 0x000000011800780c */ /* 0x000fe40003f05270 */
[----:B------:R-:W-:Y:S01]  /*5200*/  ISETP.NE.AND P2, PT, R26, 0x1, PT ;  /* 0x000000011a00780c */ /* 0x000fe20003f45270 */
[-C--:B------:R-:W-:Y:S01]  /*5210*/  IMAD.HI.U32 R34, R63, R56.reuse, RZ ;  /* 0x000000383f227227 */ /* 0x080fe200078e00ff */
[----:B------:R-:W-:Y:S02]  /*5220*/  SHF.R.U32.HI R37, RZ, R61, R36 ;  /* 0x0000003dff257219 */ /* 0x000fe40000011624 */
[----:B------:R-:W-:Y:S01]  /*5230*/  ISETP.NE.AND P3, PT, R28, 0x1, PT ;  /* 0x000000011c00780c */ /* 0x000fe20003f65270 */
[----:B------:R-:W-:Y:S01]  /*5240*/  IMAD.HI.U32 R40, R29, R25, RZ ;  /* 0x000000191d287227 */ /* 0x000fe200078e00ff */
[----:B------:R-:W-:Y:S02]  /*5250*/  SHF.R.U32.HI R34, RZ, R57, R34 ;  /* 0x00000039ff227219 */ /* 0x000fe40000011622 */
[----:B------:R-:W-:Y:S01]  /*5260*/  SEL R3, R62, R37, !P0 ;  /* 0x000000253e037207 */ /* 0x000fe20004000000 */
[----:B------:R-:W-:Y:S01]  /*5270*/  IMAD.HI.U32 R38, R31, R56, RZ ;  /* 0x000000381f267227 */ /* 0x000fe200078e00ff */
[----:B------:R-:W-:Y:S03]  /*5280*/  SEL R7, R63, R34, !P3 ;  /* 0x000000223f077207 */ /* 0x000fe60005800000 */
[-C--:B------:R-:W-:Y:S01]  /*5290*/  IMAD.HI.U32 R34, R3, R22.reuse, RZ ;  /* 0x0000001603227227 */ /* 0x080fe200078e00ff */
[----:B------:R-:W-:Y:S03]  /*52a0*/  SHF.R.U32.HI R38, RZ, R57, R38 ;  /* 0x00000039ff267219 */ /* 0x000fe60000011626 */
[----:B------:R-:W-:Y:S01]  /*52b0*/  IMAD.HI.U32 R36, R7, R22, RZ ;  /* 0x0000001607247227 */ /* 0x000fe200078e00ff */
[----:B------:R-:W-:Y:S02]  /*52c0*/  @P2 SHF.R.U32.HI R3, RZ, R23, R34 ;  /* 0x00000017ff032219 */ /* 0x000fe40000011622 */
[----:B------:R-:W-:Y:S02]  /*52d0*/  SHF.R.U32.HI R34, RZ, R61, R40 ;  /* 0x0000003dff227219 */ /* 0x000fe40000011628 */
[----:B------:R-:W-:Y:S01]  /*52e0*/  @P2 SHF.R.U32.HI R7, RZ, R23, R36 ;  /* 0x00000017ff072219 */ /* 0x000fe20000011624 */
[C---:B------:R-:W-:Y:S01]  /*52f0*/  IMAD R2, R26.reuse, R3, RZ ;  /* 0x000000031a027224 */ /* 0x040fe200078e02ff */
[----:B------:R-:W-:Y:S02]  /*5300*/  SEL R5, R29, R34, !P0 ;  /* 0x000000221d057207 */ /* 0x000fe40004000000 */
[----:B------:R-:W-:Y:S01]  /*5310*/  SEL R3, R31, R38, !P3 ;  /* 0x000000261f037207 */ /* 0x000fe20005800000 */
[----:B------:R-:W-:Y:S01]  /*5320*/  IMAD R4, R26, R7, RZ ;  /* 0x000000071a047224 */ /* 0x000fe200078e02ff */
[C---:B------:R-:W-:Y:S01]  /*5330*/  ISETP.GE.AND P0, PT, R5.reuse, R2, PT ;  /* 0x000000020500720c */ /* 0x040fe20003f06270 */
[----:B------:R-:W-:Y:S03]  /*5340*/  IMAD.HI.U32 R6, R5, R22, RZ ;  /* 0x0000001605067227 */ /* 0x000fe600078e00ff */
[----:B------:R-:W-:Y:S01]  /*5350*/  ISETP.GE.OR P0, PT, R3, R4, P0 ;  /* 0x000000040300720c */ /* 0x000fe20000706670 */
[----:B------:R-:W-:Y:S01]  /*5360*/  IMAD.MOV R4, RZ, RZ, -R3 ;  /* 0x000000ffff047224 */ /* 0x000fe200078e0a03 */
[-C--:B------:R-:W-:Y:S03]  /*5370*/  SHF.R.U32.HI R6, RZ, R23.reuse, R6 ;  /* 0x00000017ff067219 */ /* 0x080fe60000011606 */
[----:B------:R-:W-:Y:S01]  /*5380*/  IMAD R31, R28, R4, R31 ;  /* 0x000000041c1f7224 */ /* 0x000fe200078e021f */
[----:B------:R-:W-:Y:S05]  /*5390*/  SEL R15, R5, R6, !P2 ;  /* 0x00000006050f7207 */ /* 0x000fea0005000000 */
[----:B------:R-:W-:Y:S02]  /*53a0*/  IMAD.MOV R6, RZ, RZ, -R15 ;  /* 0x000000ffff067224 */ /* 0x000fe400078e0a0f */
[C---:B------:R-:W-:Y:S04]  /*53b0*/  @!P0 IMAD.HI.U32 R2, R3.reuse, R22, RZ ;  /* 0x0000001603028227 */ /* 0x040fe800078e00ff */
[----:B------:R-:W-:Y:S01]  /*53c0*/  IMAD R6, R26, R6, R5 ;  /* 0x000000061a067224 */ /* 0x000fe200078e0205 */
[----:B------:R-:W-:Y:S04]  /*53d0*/  @!P0 SHF.R.U32.HI R2, RZ, R23, R2 ;  /* 0x00000017ff028219 */ /* 0x000fe80000011602 */
[----:B------:R-:W-:Y:S02]  /*53e0*/  @!P0 SEL R0, R3, R2, !P2 ;  /* 0x0000000203008207 */ /* 0x000fe40005000000 */
[----:B------:R-:W-:Y:S02]  /*53f0*/  IADD3 R2, PT, PT, -R5, RZ, RZ ;  /* 0x000000ff05027210 */ /* 0x000fe40007ffe1ff */
[----:B------:R-:W-:Y:S01]  /*5400*/  @!P0 IADD3 R8, PT, PT, R15, -R0, RZ ;  /* 0x800000000f088210 */ /* 0x000fe20007ffe0ff */
[----:B------:R-:W-:Y:S02]  /*5410*/  @!P0 IMAD R0, R7, R6, R0 ;  /* 0x0000000607008224 */ /* 0x000fe400078e0200 */
[----:B------:R-:W-:Y:S02]  /*5420*/  IMAD R29, R24, R2, R29 ;  /* 0x00000002181d7224 */ /* 0x000fe400078e021d */
[----:B------:R-:W-:Y:S02]  /*5430*/  @!P0 IMAD R5, R8, R26, R3 ;  /* 0x0000001a08058224 */ /* 0x000fe400078e0203 */
[----:B------:R-:W-:Y:S04]  /*5440*/  @!P0 IMAD.MOV.U32 R3, RZ, RZ, R0 ;  /* 0x000000ffff038224 */ /* 0x000fe800078e0000 */
[----:B------:R-:W-:Y:S02]  /*5450*/  IMAD R31, R3, R28, R31 ;  /* 0x0000001c031f7224 */ /* 0x000fe400078e021f */
[----:B------:R-:W-:Y:S07]  /*5460*/  IMAD R29, R5, R24, R29 ;  /* 0x00000018051d7224 */ /* 0x000fee00078e021d */
.L_x_84:
[----:B-1----:R-:W-:Y:S01]  /*5470*/  @!P1 ISETP.NE.AND P0, PT, R10, 0x1, PT ;  /* 0x000000010a00980c */ /* 0x002fe20003f05270 */
[----:B------:R-:W-:Y:S01]  /*5480*/  @!P1 IMAD.HI.U32 R3, R29, R11, RZ ;  /* 0x0000000b1d039227 */ /* 0x000fe200078e00ff */
[----:B------:R-:W-:Y:S01]  /*5490*/  R2UR UR42, R21 ;  /* 0x00000000152a72ca */ /* 0x000fe200000e0000 */
[----:B------:R-:W-:Y:S01]  /*54a0*/  BSSY.RECONVERGENT B6, `(.L_x_85) ;  /* 0x0000031000067945 */ /* 0x000fe20003800200 */
[----:B------:R-:W-:Y:S01]  /*54b0*/  R2UR UR41, R20 ;  /* 0x00000000142972ca */ /* 0x000fe200000e0000 */
[----:B------:R-:W-:Y:S01]  /*54c0*/  @!P1 IMAD.HI.U32 R0, R31, R12, RZ ;  /* 0x0000000c1f009227 */ /* 0x000fe200078e00ff */
[----:B------:R-:W-:Y:S02]  /*54d0*/  @!P1 SHF.R.U32.HI R2, RZ, R14, R3 ;  /* 0x0000000eff029219 */ /* 0x000fe40000011603 */
[----:B------:R-:W-:Y:S01]  /*54e0*/  @!P1 ISETP.NE.AND P2, PT, R9, 0x1, PT ;  /* 0x000000010900980c */ /* 0x000fe20003f45270 */
[----:B------:R-:W-:Y:S01]  /*54f0*/  VIADD R75, R75, 0x1 ;  /* 0x000000014b4b7836 */ /* 0x000fe20000000000 */
[----:B------:R-:W-:Y:S02]  /*5500*/  @!P1 SEL R2, R29, R2, !P0 ;  /* 0x000000021d029207 */ /* 0x000fe40004000000 */
[----:B------:R-:W-:Y:S02]  /*5510*/  @!P1 SHF.R.U32.HI R0, RZ, R13, R0 ;  /* 0x0000000dff009219 */ /* 0x000fe40000011600 */
[----:B------:R-:W-:Y:S01]  /*5520*/  LOP3.LUT P0, RZ, R66, 0x1b0, RZ, 0xc0, !PT ;  /* 0x000001b042ff7812 */ /* 0x000fe2000780c0ff */
[----:B------:R-:W-:Y:S01]  /*5530*/  USHF.L.U32 UR42, UR42, 0x6, URZ ;  /* 0x000000062a2a7899 */ /* 0x000fe200080006ff */
[----:B------:R-:W-:Y:S01]  /*5540*/  @!P1 SEL R3, R31, R0, !P2 ;  /* 0x000000001f039207 */ /* 0x000fe20005000000 */
[----:B------:R-:W-:Y:S01]  /*5550*/  USHF.L.U32 UR41, UR41, 0x7, URZ ;  /* 0x0000000729297899 */ /* 0x000fe200080006ff */
[----:B------:R-:W-:Y:S03]  /*5560*/  @P4 SHF.R.U32.HI R67, RZ, 0x10, R17 ;  /* 0x00000010ff434819 */ /* 0x000fe60000011611 */
[----:B------:R-:W-:Y:S02]  /*5570*/  @!P1 IMAD.IADD R0, R2, 0x1, -R3 ;  /* 0x0000000102009824 */ /* 0x000fe400078e0a03 */
[----:B------:R-:W-:Y:S02]  /*5580*/  @!P1 IMAD.IADD R2, R3, 0x1, -R2 ;  /* 0x0000000103029824 */ /* 0x000fe400078e0a02 */
[----:B------:R-:W-:Y:S02]  /*5590*/  @!P1 IMAD R31, R0, R9, R31 ;  /* 0x00000009001f9224 */ /* 0x000fe400078e021f */
[----:B------:R-:W-:Y:S01]  /*55a0*/  @!P1 IMAD R29, R2, R10, R29 ;  /* 0x0000000a021d9224 */ /* 0x000fe200078e021d */
[----:B------:R-:W-:Y:S06]  /*55b0*/  @!P0 BRA `(.L_x_86) ;  /* 0x00000000007c8947 */ /* 0x000fec0003800000 */
[----:B------:R-:W1:Y:S01]  /*55c0*/  LDCU.64 UR8, c[0x4][0x80] ;  /* 0x01001000ff0877ac */ /* 0x000e620008000a00 */
[----:B------:R-:W-:Y:S01]  /*55d0*/  MOV R2, 0x0 ;  /* 0x0000000000027802 */ /* 0x000fe20000000f00 */
[----:B------:R-:W-:Y:S02]  /*55e0*/  HFMA2 R12, -RZ, RZ, 0, 5.9604644775390625e-08 ;  /* 0x00000001ff0c7431 */ /* 0x000fe400000001ff */
[----:B------:R-:W-:Y:S01]  /*55f0*/  IMAD.MOV.U32 R8, RZ, RZ, 0x70 ;  /* 0x00000070ff087424 */ /* 0x000fe200078e00ff */
[----:B------:R2:W3:Y:S01]  /*5600*/  LDC.64 R14, c[0x4][R2] ;  /* 0x01000000020e7b82 */ /* 0x0004e20000000a00 */
[----:B------:R-:W4:Y:S01]  /*5610*/  LDCU.64 UR6, c[0x4][0x88] ;  /* 0x01001100ff0677ac */ /* 0x000f220008000a00 */
[----:B------:R-:W-:Y:S01]  /*5620*/  IMAD.MOV.U32 R13, RZ, RZ, RZ ;  /* 0x000000ffff0d7224 */ /* 0x000fe200078e00ff */
[----:B------:R-:W2:Y:S01]  /*5630*/  LDCU.64 UR4, c[0x4][0x8] ;  /* 0x01000100ff0477ac */ /* 0x000ea20008000a00 */
[----:B-1----:R-:W-:Y:S01]  /*5640*/  MOV R5, UR9 ;  /* 0x0000000900057c02 */ /* 0x002fe20008000f00 */
[----:B------:R-:W-:Y:S01]  /*5650*/  IMAD.U32 R4, RZ, RZ, UR8 ;  /* 0x00000008ff047e24 */ /* 0x000fe2000f8e00ff */
[----:B----4-:R-:W-:Y:S01]  /*5660*/  MOV R7, UR7 ;  /* 0x0000000700077c02 */ /* 0x010fe20008000f00 */
[----:B------:R-:W-:Y:S01]  /*5670*/  IMAD.U32 R6, RZ, RZ, UR6 ;  /* 0x00000006ff067e24 */ /* 0x000fe2000f8e00ff */
[----:B--2---:R-:W-:Y:S01]  /*5680*/  MOV R11, UR5 ;  /* 0x00000005000b7c02 */ /* 0x004fe20008000f00 */
[----:B------:R-:W-:Y:S02]  /*5690*/  IMAD.U32 R10, RZ, RZ, UR4 ;  /* 0x00000004ff0a7e24 */ /* 0x000fe4000f8e00ff */
[----:B------:R-:W-:Y:S07]  /*56a0*/  LEPC R20, `(.L_x_87) ;  /* 0x000000001014794e */ /* 0x000fee0000000000 */
[----:B---3-5:R-:W-:Y:S05]  /*56b0*/  CALL.ABS.NOINC R14 ;  /* 0x000000000e007343 */ /* 0x028fea0003c00000 */
.L_x_87:
[----:B------:R-:W1:Y:S01]  /*56c0*/  LDCU.64 UR8, c[0x4][0x80] ;  /* 0x01001000ff0877ac */ /* 0x000e620008000a00 */
[----:B------:R-:W2:Y:S01]  /*56d0*/  LDC.64 R2, c[0x4][R2] ;  /* 0x0100000002027b82 */ /* 0x000ea20000000a00 */
[----:B------:R-:W-:Y:S02]  /*56e0*/  HFMA2 R12, -RZ, RZ, 0, 5.9604644775390625e-08 ;  /* 0x00000001ff0c7431 */ /* 0x000fe400000001ff */
[----:B------:R-:W-:Y:S02]  /*56f0*/  IMAD.MOV.U32 R8, RZ, RZ, 0x70 ;  /* 0x00000070ff087424 */ /* 0x000fe400078e00ff */
[----:B------:R-:W-:Y:S01]  /*5700*/  IMAD.MOV.U32 R13, RZ, RZ, RZ ;  /* 0x000000ffff0d7224 */ /* 0x000fe200078e00ff */
[----:B------:R-:W3:Y:S01]  /*5710*/  LDCU.64 UR6, c[0x4][0x88] ;  /* 0x01001100ff0677ac */ /* 0x000ee20008000a00 */
[----:B------:R-:W4:Y:S01]  /*5720*/  LDCU.64 UR4, c[0x4][0x8] ;  /* 0x01000100ff0477ac */ /* 0x000f220008000a00 */
[----:B-1----:R-:W-:Y:S02]  /*5730*/  MOV R4, UR8 ;  /* 0x0000000800047c02 */ /* 0x002fe40008000f00 */
[----:B------:R-:W-:Y:S02]  /*5740*/  MOV R5, UR9 ;  /* 0x0000000900057c02 */ /* 0x000fe40008000f00 */
[----:B---3--:R-:W-:Y:S01]  /*5750*/  MOV R7, UR7 ;  /* 0x0000000700077c02 */ /* 0x008fe20008000f00 */
[----:B------:R-:W-:Y:S01]  /*5760*/  IMAD.U32 R6, RZ, RZ, UR6 ;  /* 0x00000006ff067e24 */ /* 0x000fe2000f8e00ff */
[----:B----4-:R-:W-:Y:S01]  /*5770*/  MOV R11, UR5 ;  /* 0x00000005000b7c02 */ /* 0x010fe20008000f00 */
[----:B------:R-:W-:Y:S02]  /*5780*/  IMAD.U32 R10, RZ, RZ, UR4 ;  /* 0x00000004ff0a7e24 */ /* 0x000fe4000f8e00ff */
[----:B------:R-:W-:Y:S07]  /*5790*/  LEPC R20, `(.L_x_86) ;  /* 0x000000001014794e */ /* 0x000fee0000000000 */
[----:B--2---:R-:W-:Y:S05]  /*57a0*/  CALL.ABS.NOINC R2 ;  /* 0x0000000002007343 */ /* 0x004fea0003c00000 */
.L_x_86:
[----:B------:R-:W-:Y:S05]  /*57b0*/  BSYNC.RECONVERGENT B6 ;  /* 0x0000000000067941 */ /* 0x000fea0003800200 */
.L_x_85:
[----:B------:R-:W-:Y:S01]  /*57c0*/  ISETP.NE.U32.AND P4, PT, R54, RZ, PT ;  /* 0x000000ff3600720c */ /* 0x000fe20003f85070 */
[----:B------:R-:W-:Y:S01]  /*57d0*/  UISETP.NE.AND UP2, UPT, UR50, URZ, UPT ;  /* 0x000000ff3200728c */ /* 0x000fe2000bf45270 */
[----:B------:R-:W-:Y:S01]  /*57e0*/  ISETP.NE.U32.AND P2, PT, RZ, UR38, PT ;  /* 0x00000026ff007c0c */ /* 0x000fe2000bf45070 */
[----:B------:R-:W-:Y:S01]  /*57f0*/  UISETP.NE.U32.AND UP1, UPT, UR44, URZ, UPT ;  /* 0x000000ff2c00728c */ /* 0x000fe2000bf25070 */
[----:B------:R-:W-:Y:S01]  /*5800*/  ISETP.NE.AND.EX P4, PT, R55, RZ, PT, P4 ;  /* 0x000000ff3700720c */ /* 0x000fe20003f85340 */
[----:B------:R-:W-:Y:S01]  /*5810*/  UPLOP3.LUT UP0, UPT, UPT, UPT, UPT, 0x40, 0x4 ;  /* 0x000000000004789c */ /* 0x000fe20003f0e870 */
[----:B------:R-:W-:Y:S01]  /*5820*/  ISETP.NE.AND.EX P2, PT, RZ, UR39, PT, P2 ;  /* 0x00000027ff007c0c */ /* 0x000fe2000bf45320 */
[----:B------:R-:W-:Y:S01]  /*5830*/  UISETP.NE.AND.EX UP1, UPT, UR45, URZ, UPT, UP1 ;  /* 0x000000ff2d00728c */ /* 0x000fe2000bf25310 */
[----:B------:R-:W-:Y:S04]  /*5840*/  PLOP3.LUT P1, PT, PT, PT, UP2, 0x80, 0x8 ;  /* 0x000000000008781c */ /* 0x000fe80003f2f028 */
[----:B------:R-:W-:Y:S06]  /*5850*/  @UP2 UPLOP3.LUT UP0, UPT, UPT, UPT, UP1, 0x80, 0x8 ;  /* 0x000000000008289c */ /* 0x000fec0003f0f010 */
[----:B------:R-:W-:Y:S01]  /*5860*/  PLOP3.LUT P0, PT, PT, PT, UP0, 0x80, 0x8 ;  /* 0x000000000008781c */ /* 0x000fe20003f0f008 */
[----:B------:R-:W-:Y:S01]  /*5870*/  @!UPT UIADD3 URZ, UPT, UPT, URZ, URZ, URZ ;  /* 0x000000fffffff290 */ /* 0x000fe2000fffe0ff */
[----:B------:R-:W-:Y:S11]  /*5880*/  BRA.U !UP1, `(.L_x_88) ;  /* 0x0000000109387547 */ /* 0x000ff6000b800000 */
[----:B------:R-:W-:Y:S01]  /*5890*/  UISETP.NE.U32.AND UP0, UPT, UR38, URZ, UPT ;  /* 0x000000ff2600728c */ /* 0x000fe2000bf05070 */
[----:B------:R-:W-:Y:S02]  /*58a0*/  HFMA2 R0, -RZ, RZ, 0, 5.9604644775390625e-08 ;  /* 0x00000001ff007431 */ /* 0x000fe400000001ff */
[----:B------:R-:W-:Y:S01]  /*58b0*/  IMAD.MOV.U32 R59, RZ, RZ, 0x1 ;  /* 0x00000001ff3b7424 */ /* 0x000fe200078e00ff */
[----:B------:R-:W-:Y:S06]  /*58c0*/  UISETP.NE.AND.EX UP0, UPT, UR39, URZ, UPT, UP0 ;  /* 0x000000ff2700728c */ /* 0x000fec000bf05300 */
[----:B------:R-:W-:Y:S05]  /*58d0*/  PLOP3.LUT P3, PT, PT, PT, UP0, 0x80, 0x8 ;  /* 0x000000000008781c */ /* 0x000fea0003f6f008 */
[----:B------:R-:W1:Y:S01]  /*58e0*/  @UP0 LDCU.64 UR6, c[0x0][0x888] ;  /* 0x00011100ff0607ac */ /* 0x000e620008000a00 */
[----:B------:R-:W-:Y:S07]  /*58f0*/  @UP0 UIMAD UR4, UR36, UR44, URZ ;  /* 0x0000002c240402a4 */ /* 0x000fee000f8e02ff */
[----:B------:R-:W-:Y:S01]  /*5900*/  @!P3 PRMT R59, R0, 0x7610, R59 ;  /* 0x00007610003bb816 */ /* 0x000fe2000000003b */
[----:B-1----:R-:W-:Y:S03]  /*5910*/  @UP0 UIMAD.WIDE UR6, UR4, 0x4, UR6 ;  /* 0x00000004040608a5 */ /* 0x002fe6000f8e0206 */
[----:B------:R-:W1:Y:S03]  /*5920*/  @!UP0 LDCU UR4, c[0x0][0x880] ;  /* 0x00011000ff0487ac */ /* 0x000e660008000800 */
[----:B------:R-:W-:Y:S01]  /*5930*/  IMAD.U32 R2, RZ, RZ, UR6 ;  /* 0x00000006ff027e24 */ /* 0x000fe2000f8e00ff */
[----:B------:R-:W-:Y:S05]  /*5940*/  MOV R3, UR7 ;  /* 0x0000000700037c02 */ /* 0x000fea0008000f00 */
[----:B-----5:R2:W5:Y:S02]  /*5950*/  @P3 LDG.E R35, desc[UR46][R2.64] ;  /* 0x0000002e02233981 */ /* 0x020564000c1e1900 */
[----:B-12---:R-:W-:Y:S02]  /*5960*/  @!P3 IMAD.U32 R35, RZ, RZ, UR4 ;  /* 0x00000004ff23be24 */ /* 0x006fe4000f8e00ff */
.L_x_88:
[----:B------:R-:W-:Y:S05]  /*5970*/  @!P4 BRA `(.L_x_89) ;  /* 0x000000000020c947 */ /* 0x000fea0003800000 */
[----:B------:R-:W-:Y:S04]  /*5980*/  ISETP.NE.U32.AND P3, PT, R52, RZ, PT ;  /* 0x000000ff3400720c */ /* 0x000fe80003f65070 */
[----:B------:R-:W-:Y:S11]  /*5990*/  ISETP.NE.AND.EX P3, PT, R53, RZ, PT, P3 ;  /* 0x000000ff3500720c */ /* 0x000ff60003f65330 */
[----:B------:R-:W-:Y:S02]  /*59a0*/  @!UPT UIADD3 URZ, UPT, UPT, URZ, URZ, URZ ;  /* 0x000000fffffff290 */ /* 0x000fe4000fffe0ff */
[----:B------:R-:W1:Y:S01]  /*59b0*/  @P3 LDC.64 R2, c[0x0][0x8a8] ;  /* 0x00022a00ff023b82 */ /* 0x000e620000000a00 */
[----:B------:R-:W-:Y:S04]  /*59c0*/  @P3 IMAD R0, R54, UR36, RZ ;  /* 0x0000002436003c24 */ /* 0x000fe8000f8e02ff */
[----:B-1----:R-:W-:Y:S05]  /*59d0*/  @P3 IMAD.WIDE R2, R0, 0x4, R2 ;  /* 0x0000000400023825 */ /* 0x002fea00078e0202 */
[----:B-----5:R1:W5:Y:S02]  /*59e0*/  @P3 LDG.E R33, desc[UR46][R2.64] ;  /* 0x0000002e02213981 */ /* 0x020364000c1e1900 */
[----:B-1----:R-:W2:Y:S02]  /*59f0*/  @!P3 LDC R33, c[0x0][0x8a0] ;  /* 0x00022800ff21bb82 */ /* 0x002ea40000000800 */
.L_x_89:
[----:B-----5:R-:W-:Y:S01]  /*5a00*/  FSETP.NEU.AND P3, PT, R35, RZ, PT ;  /* 0x000000ff2300720b */ /* 0x020fe20003f6d000 */
[----:B------:R-:W-:Y:S01]  /*5a10*/  IMAD.SHL.U32 R80, R64, 0x2, RZ ;  /* 0x0000000240507824 */ /* 0x000fe200078e00ff */
[----:B------:R-:W-:Y:S01]  /*5a20*/  SEL R7, RZ, 0xffffffff, P2 ;  /* 0xffffffffff077807 */ /* 0x000fe20001000000 */
[----:B------:R-:W-:Y:S01]  /*5a30*/  BSSY B1, `(.L_x_90) ;  /* 0x0000036000017945 */ /* 0x000fe20003800000 */
[----:B------:R-:W-:Y:S01]  /*5a40*/  @P1 LOP3.LUT P2, RZ, R59, 0xff, RZ, 0xc0, !PT ;  /* 0x000000ff3bff1812 */ /* 0x000fe2000784c0ff */
[----:B------:R-:W-:Y:S01]  /*5a50*/  VIADD R78, R80, UR48 ;  /* 0x00000030504e7c36 */ /* 0x000fe20008000000 */
[----:B------:R-:W-:Y:S01]  /*5a60*/  @P1 SEL R2, RZ, 0xffffffff, P3 ;  /* 0xffffffffff021807 */ /* 0x000fe20001800000 */
[----:B------:R-:W-:Y:S01]  /*5a70*/  IMAD.MOV.U32 R81, RZ, RZ, 0x1 ;  /* 0x00000001ff517424 */ /* 0x000fe200078e00ff */
[----:B------:R-:W-:Y:S01]  /*5a80*/  LOP3.LUT R70, R70, 0x1, RZ, 0x3c, !PT ;  /* 0x0000000146467812 */ /* 0x000fe200078e3cff */
[----:B------:R-:W-:Y:S01]  /*5a90*/  IMAD.MOV.U32 R39, RZ, RZ, RZ ;  /* 0x000000ffff277224 */ /* 0x000fe200078e00ff */
[----:B------:R-:W-:Y:S02]  /*5aa0*/  @P0 SEL R2, R7, R2, !P2 ;  /* 0x0000000207020207 */ /* 0x000fe40005000000 */
[----:B------:R-:W-:Y:S02]  /*5ab0*/  CS2R R50, SRZ ;  /* 0x0000000000327805 */ /* 0x000fe4000001ff00 */
[----:B------:R-:W-:Y:S02]  /*5ac0*/  LEA R79, R30, UR48, 0x3 ;  /* 0x000000301e4f7c11 */ /* 0x000fe4000f8e18ff */
[----:B------:R-:W-:Y:S02]  /*5ad0*/  CS2R R48, SRZ ;  /* 0x0000000000307805 */ /* 0x000fe4000001ff00 */
[----:B------:R-:W-:Y:S02]  /*5ae0*/  @P1 LOP3.LUT R2, R2, 0x1, RZ, 0xc0, !PT ;  /* 0x0000000102021812 */ /* 0x000fe400078ec0ff */
[----:B------:R-:W-:Y:S02]  /*5af0*/  CS2R R42, SRZ ;  /* 0x00000000002a7805 */ /* 0x000fe4000001ff00 */
[----:B------:R-:W-:Y:S02]  /*5b00*/  SHF.L.U32 R0, R69, 0x1f, RZ ;  /* 0x0000001f45007819 */ /* 0x000fe400000006ff */
[----:B------:R-:W-:Y:S02]  /*5b10*/  CS2R R40, SRZ ;  /* 0x0000000000287805 */ /* 0x000fe4000001ff00 */
[----:B------:R-:W-:Y:S01]  /*5b20*/  ISETP.NE.U32.OR P5, PT, R2, 0x1, !P1 ;  /* 0x000000010200780c */ /* 0x000fe20004fa5470 */
[----:B------:R-:W-:Y:S01]  /*5b30*/  IMAD.IADD R77, R71, 0x1, R78 ;  /* 0x00000001474d7824 */ /* 0x000fe200078e024e */
[----:B------:R-:W-:Y:S02]  /*5b40*/  PLOP3.LUT P2, PT, PT, PT, UP1, 0x80, 0x8 ;  /* 0x000000000008781c */ /* 0x000fe40003f4f018 */
[----:B------:R-:W-:Y:S02]  /*5b50*/  LEA.HI R5, R30, R30, RZ, 0x1 ;  /* 0x0000001e1e057211 */ /* 0x000fe400078f08ff */
[----:B------:R-:W-:Y:S02]  /*5b60*/  LOP3.LUT P4, R74, R59, 0xff, RZ, 0xc0, !PT ;  /* 0x000000ff3b4a7812 */ /* 0x000fe4000788c0ff */
[----:B------:R-:W-:Y:S01]  /*5b70*/  SEL R2, RZ, 0xffffffff, P3 ;  /* 0xffffffffff027807 */ /* 0x000fe20001800000 */
[C---:B------:R-:W-:Y:S01]  /*5b80*/  IMAD.SHL.U32 R3, R5.reuse, 0x40, RZ ;  /* 0x0000004005037824 */ /* 0x040fe200078e00ff */
[----:B------:R-:W-:Y:S02]  /*5b90*/  LOP3.LUT R5, R5, 0xffe, RZ, 0xc0, !PT ;  /* 0x00000ffe05057812 */ /* 0x000fe400078ec0ff */
[----:B------:R-:W-:Y:S02]  /*5ba0*/  P2R R76, PR, RZ, 0x20 ;  /* 0x00000020ff4c7803 */ /* 0x000fe40000000000 */
[----:B------:R-:W-:Y:S01]  /*5bb0*/  @P5 SHF.L.U32 R4, R70, 0x1f, RZ ;  /* 0x0000001f46045819 */ /* 0x000fe200000006ff */
[----:B------:R-:W-:Y:S01]  /*5bc0*/  IMAD.IADD R34, R30, 0x1, -R5 ;  /* 0x000000011e227824 */ /* 0x000fe200078e0a05 */
[----:B------:R-:W-:Y:S02]  /*5bd0*/  @P2 SEL R2, R7, R2, !P4 ;  /* 0x0000000207022207 */ /* 0x000fe40006000000 */
[----:B------:R-:W1:Y:S01]  /*5be0*/  @P5 SYNCS.PHASECHK.TRANS64.TRYWAIT P1, [UR48+0x40], R4 ;  /* 0x00004004ff0055a7 */ /* 0x000e620008021130 */
[----:B------:R-:W-:Y:S02]  /*5bf0*/  LOP3.LUT R3, R3, 0xffffff80, RZ, 0xc0, !PT ;  /* 0xffffff8003037812 */ /* 0x000fe400078ec0ff */
[----:B------:R-:W-:Y:S03]  /*5c00*/  LOP3.LUT R2, R2, 0x1, RZ, 0xc0, !PT ;  /* 0x0000000102027812 */ /* 0x000fe600078ec0ff */
[----:B------:R-:W-:Y:S01]  /*5c10*/  IMAD.IADD R3, R32, 0x1, R3 ;  /* 0x0000000120037824 */ /* 0x000fe200078e0203 */
[----:B------:R-:W-:Y:S03]  /*5c20*/  ISETP.NE.U32.AND P2, PT, R2, 0x1, PT ;  /* 0x000000010200780c */ /* 0x000fe60003f45070 */
[----:B------:R-:W-:Y:S01]  /*5c30*/  IMAD R34, R34, 0x100000, R3 ;  /* 0x0010000022227824 */ /* 0x000fe200078e0203 */
[----:B------:R-:W-:Y:S01]  /*5c40*/  P2R R82, PR, RZ, 0x4 ;  /* 0x00000004ff527803 */ /* 0x000fe20000000000 */
[----:B------:R3:W4:Y:S01]  /*5c50*/  SYNCS.PHASECHK.TRANS64.TRYWAIT P0, [R79+URZ+0xb0], R0 ;  /* 0x0000b0004f0075a7 */ /* 0x00072200080011ff */
[----:B-1----:R-:W-:Y:S01]  /*5c60*/  @P5 SEL R81, RZ, 0x1, !P1 ;  /* 0x00000001ff515807 */ /* 0x002fe20004800000 */
[----:B---3--:R-:W-:Y:S06]  /*5c70*/  @!P5 BRA `(.L_x_91) ;  /* 0x000000000044d947 */ /* 0x008fec0003800000 */
[----:B------:R-:W-:Y:S01]  /*5c80*/  IMAD.MOV.U32 R50, RZ, RZ, RZ ;  /* 0x000000ffff327224 */ /* 0x000fe200078e00ff */
[----:B------:R-:W-:Y:S01]  /*5c90*/  ISETP.NE.AND P1, PT, R81, RZ, PT ;  /* 0x000000ff5100720c */ /* 0x000fe20003f25270 */
[----:B------:R-:W-:Y:S01]  /*5ca0*/  BSSY B0, `(.L_x_92) ;  /* 0x0000008000007945 */ /* 0x000fe20003800000 */
[----:B------:R-:W-:Y:S02]  /*5cb0*/  CS2R R42, SRZ ;  /* 0x00000000002a7805 */ /* 0x000fe4000001ff00 */
[----:B------:R-:W-:Y:S02]  /*5cc0*/  CS2R R40, SRZ ;  /* 0x0000000000287805 */ /* 0x000fe4000001ff00 */
[----:B------:R-:W-:Y:S07]  /*5cd0*/  CS2R R48, SRZ ;  /* 0x0000000000307805 */ /* 0x000fee000001ff00 */
[----:B------:R-:W-:Y:S05]  /*5ce0*/  @P1 BRA `(.L_x_93) ;  /* 0x00000000000c1947 */ /* 0x000fea0003800000 */
[----:B------:R-:W-:Y:S04]  /*5cf0*/  SHF.L.U32 R3, R70, 0x1f, RZ ;  /* 0x0000001f46037819 */ /* 0x000fe800000006ff */
[----:B------:R-:W1:Y:S02]  /*5d00*/  SYNCS.PHASECHK.TRANS64.TRYWAIT P1, [UR48+0x40], R3 ;  /* 0x00004003ff0075a7 */ /* 0x000e640008021130 */
[----:B-1----:R-:W-:Y:S05]  /*5d10*/  @!P1 BRA `(.L_x_94) ;  /* 0x0000002c009c9947 */ /* 0x002fea0003800000 */
.L_x_93:
[----:B------:R-:W-:Y:S05]  /*5d20*/  BSYNC B0 ;  /* 0x0000000000007941 */ /* 0x000fea0003800000 */
.L_x_92:
[----:B------:R-:W-:Y:S01]  /*5d30*/  ISETP.NE.AND P1, PT, R82, RZ, PT ;  /* 0x000000ff5200720c */ /* 0x000fe20003f25270 */
[----:B------:R-:W-:Y:S11]  /*5d40*/  HFMA2 R39, -RZ, RZ, 0, 5.9604644775390625e-08 ;  /* 0x00000001ff277431 */ /* 0x000ff600000001ff */
[----:B------:R-:W-:Y:S01]  /*5d50*/  @!UPT UIADD3 URZ, UPT, UPT, URZ, URZ, URZ ;  /* 0x000000fffffff290 */ /* 0x000fe2000fffe0ff */
[----:B------:R-:W-:Y:S05]  /*5d60*/  @P1 WARPSYNC.ALL ;  /* 0x0000000000001948 */ /* 0x000fea0003800000 */
[----:B------:R3:W1:Y:S04]  /*5d70*/  @P1 LDSM.16.M88.4 R40, [R80+UR48+0x200] ;  /* 0x000200305028183b */ /* 0x0006680008000200 */
[----:B------:R3:W1:Y:S02]  /*5d80*/  @P1 LDSM.16.M88.4 R48, [R77+0x200] ;  /* 0x000200004d30183b */ /* 0x0006640000000200 */
.L_x_91:
[----:B------:R-:W-:Y:S05]  /*5d90*/  BSYNC B1 ;  /* 0x0000000000017941 */ /* 0x000fea0003800000 */
.L_x_90:
[----:B-1----:R-:W-:Y:S04]  /*5da0*/  SHF.R.U32.HI R2, RZ, 0x15, R34 ;  /* 0x00000015ff027819 */ /* 0x002fe80000011622 */
[----:B------:R-:W-:Y:S01]  /*5db0*/  LOP3.LUT P1, RZ, R2, 0x3, R65, 0x48, !PT ;  /* 0x0000000302ff7812 */ /* 0x000fe20007824841 */
[----:B------:R-:W-:Y:S01]  /*5dc0*/  @!UPT UIADD3 URZ, UPT, UPT, URZ, URZ, URZ ;  /* 0x000000fffffff290 */ /* 0x000fe2000fffe0ff */
[----:B----4-:R-:W-:Y:S11]  /*5dd0*/  @P0 BRA `(.L_x_95) ;  /* 0x0000000000080947 */ /* 0x010ff60003800000 */
[----:B------:R-:W1:Y:S02]  /*5de0*/  SYNCS.PHASECHK.TRANS64.TRYWAIT P0, [R79+URZ+0xb0], R0 ;  /* 0x0000b0004f0075a7 */ /* 0x000e6400080011ff */
[----:B-1----:R-:W-:Y:S05]  /*5df0*/  @!P0 BRA `(.L_x_96) ;  /* 0x0000002c007c8947 */ /* 0x002fea0003800000 */
.L_x_95:
[----:B------:R-:W-:Y:S05]  /*5e00*/  @!P1 BRA `(.L_x_97) ;  /* 0x0000000000409947 */ /* 0x000fea0003800000 */
[----:B------:R-:W4:Y:S01]  /*5e10*/  LDCU.64 UR8, c[0x4][0x70] ;  /* 0x01000e00ff0877ac */ /* 0x000f220008000a00 */
[----:B------:R-:W-:Y:S01]  /*5e20*/  MOV R3, 0x0 ;  /* 0x0000000000037802 */ /* 0x000fe20000000f00 */
[----:B------:R-:W-:Y:S02]  /*5e30*/  HFMA2 R12, -RZ, RZ, 0, 5.9604644775390625e-08 ;  /* 0x00000001ff0c7431 */ /* 0x000fe400000001ff */
[----:B------:R-:W-:Y:S02]  /*5e40*/  IMAD.MOV.U32 R8, RZ, RZ, 0x192 ;  /* 0x00000192ff087424 */ /* 0x000fe400078e00ff */
[----:B------:R-:W-:Y:S01]  /*5e50*/  IMAD.MOV.U32 R13, RZ, RZ, RZ ;  /* 0x000000ffff0d7224 */ /* 0x000fe200078e00ff */
[----:B------:R-:W5:Y:S01]  /*5e60*/  LDCU.64 UR6, c[0x4][0x78] ;  /* 0x01000f00ff0677ac */ /* 0x000f620008000a00 */
[----:B------:R-:W1:Y:S01]  /*5e70*/  LDC.64 R2, c[0x4][R3] ;  /* 0x0100000003027b82 */ /* 0x000e620000000a00 */
[----:B------:R-:W2:Y:S01]  /*5e80*/  LDCU.64 UR4, c[0x4][0x10] ;  /* 0x01000200ff0477ac */ /* 0x000ea20008000a00 */
[----:B----4-:R-:W-:Y:S01]  /*5e90*/  MOV R5, UR9 ;  /* 0x0000000900057c02 */ /* 0x010fe20008000f00 */
[----:B------:R-:W-:Y:S01]  /*5ea0*/  IMAD.U32 R4, RZ, RZ, UR8 ;  /* 0x00000008ff047e24 */ /* 0x000fe2000f8e00ff */
[----:B-----5:R-:W-:Y:S01]  /*5eb0*/  MOV R7, UR7 ;  /* 0x0000000700077c02 */ /* 0x020fe20008000f00 */
[----:B------:R-:W-:Y:S01]  /*5ec0*/  IMAD.U32 R6, RZ, RZ, UR6 ;  /* 0x00000006ff067e24 */ /* 0x000fe2000f8e00ff */
[----:B--2---:R-:W-:Y:S01]  /*5ed0*/  MOV R11, UR5 ;  /* 0x00000005000b7c02 */ /* 0x004fe20008000f00 */
[----:B------:R-:W-:Y:S02]  /*5ee0*/  IMAD.U32 R10, RZ, RZ, UR4 ;  /* 0x00000004ff0a7e24 */ /* 0x000fe4000f8e00ff */
[----:B------:R-:W-:Y:S07]  /*5ef0*/  LEPC R20, `(.L_x_97) ;  /* 0x000000001014794e */ /* 0x000fee0000000000 */
[----:B-1-3--:R-:W-:Y:S05]  /*5f00*/  CALL.ABS.NOINC R2 ;  /* 0x0000000002007343 */ /* 0x00afea0003c00000 */
.L_x_97:
[----:B------:R-:W-:Y:S01]  /*5f10*/  SHF.L.U32 R20, R40, 0x10, RZ ;  /* 0x0000001028147819 */ /* 0x000fe200000006ff */
[----:B------:R-:W-:Y:S05]  /*5f20*/  WARPSYNC.ALL ;  /* 0x0000000000007948 */ /* 0x000fea0003800000 */
[----:B------:R-:W-:Y:S01]  /*5f30*/  R2UR UR4, R34 ;  /* 0x00000000220472ca */ /* 0x000fe200000e0000 */
[----:B------:R-:W-:Y:S01]  /*5f40*/  BSSY.RECONVERGENT B0, `(.L_x_98) ;  /* 0x000004e000007945 */ /* 0x000fe20003800200 */
[----:B------:R-:W-:Y:S02]  /*5f50*/  LOP3.LUT R21, R40, 0xffff0000, RZ, 0xc0, !PT ;  /* 0xffff000028157812 */ /* 0x000fe400078ec0ff */
[----:B------:R-:W-:Y:S02]  /*5f60*/  LOP3.LUT R36, R41, 0xffff0000, RZ, 0xc0, !PT ;  /* 0xffff000029247812 */ /* 0x000fe400078ec0ff */
[----:B------:R-:W-:Y:S02]  /*5f70*/  SHF.L.U32 R37, R43, 0x10, RZ ;  /* 0x000000102b257819 */ /* 0x000fe400000006ff */
[----:B------:R-:W-:Y:S02]  /*5f80*/  LOP3.LUT R38, R51, 0xffff0000, RZ, 0xc0, !PT ;  /* 0xffff000033267812 */ /* 0x000fe400078ec0ff */
[----:B------:R-:W-:Y:S03]  /*5f90*/  ISETP.NE.AND P0, PT, R72, RZ, PT ;  /* 0x000000ff4800720c */ /* 0x000fe60003f05270 */
[----:B------:R-:W1:Y:S02]  /*5fa0*/  LDTM.16dp256bit.x4 R4, tmem[UR4] ;  /* 0x00000004000479ee */ /* 0x000e640008120000 */
[C---:B-12---:R-:W-:Y:S01]  /*5fb0*/  FMUL R0, R33.reuse, R4 ;  /* 0x0000000421007220 */ /* 0x046fe20000400000 */
[C---:B------:R-:W-:Y:S01]  /*5fc0*/  FMUL R2, R33.reuse, R5 ;  /* 0x0000000521027220 */ /* 0x040fe20000400000 */
[C---:B------:R-:W-:Y:S01]  /*5fd0*/  FMUL R3, R33.reuse, R6 ;  /* 0x0000000621037220 */ /* 0x040fe20000400000 */
[----:B------:R-:W-:Y:S01]  /*5fe0*/  FMUL R7, R33, R7 ;  /* 0x0000000721077220 */ /* 0x000fe20000400000 */
[----:B------:R-:W-:Y:S01]  /*5ff0*/  FFMA R0, R35, R20, R0 ;  /* 0x0000001423007223 */ /* 0x000fe20000000000 */
[----:B------:R-:W-:Y:S01]  /*6000*/  SHF.L.U32 R20, R41, 0x10, RZ ;  /* 0x0000001029147819 */ /* 0x000fe200000006ff */
[----:B------:R-:W-:Y:S01]  /*6010*/  FFMA R2, R35, R21, R2 ;  /* 0x0000001523027223 */ /* 0x000fe20000000002 */
[C---:B------:R-:W-:Y:S01]  /*6020*/  SHF.L.U32 R21, R42.reuse, 0x10, RZ ;  /* 0x000000102a157819 */ /* 0x040fe200000006ff */
[C---:B------:R-:W-:Y:S01]  /*6030*/  FMUL R4, R33.reuse, R8 ;  /* 0x0000000821047220 */ /* 0x040fe20000400000 */
[----:B------:R-:W-:Y:S01]  /*6040*/  FMUL R5, R33, R9 ;  /* 0x0000000921057220 */ /* 0x000fe20000400000 */
[C---:B------:R-:W-:Y:S01]  /*6050*/  FFMA R3, R35.reuse, R20, R3 ;  /* 0x0000001423037223 */ /* 0x040fe20000000003 */
[----:B------:R-:W-:Y:S01]  /*6060*/  LOP3.LUT R20, R42, 0xffff0000, RZ, 0xc0, !PT ;  /* 0xffff00002a147812 */ /* 0x000fe200078ec0ff */
[----:B------:R-:W-:Y:S01]  /*6070*/  FFMA R7, R35, R36, R7 ;  /* 0x0000002423077223 */ /* 0x000fe20000000007 */
[----:B------:R-:W-:Y:S01]  /*6080*/  LOP3.LUT R36, R43, 0xffff0000, RZ, 0xc0, !PT ;  /* 0xffff00002b247812 */ /* 0x000fe200078ec0ff */
[C---:B------:R-:W-:Y:S01]  /*6090*/  FMUL R6, R33.reuse, R10 ;  /* 0x0000000a21067220 */ /* 0x040fe20000400000 */
[----:B------:R-:W-:Y:S01]  /*60a0*/  F2FP.BF16.F32.PACK_AB R44, R2, R0 ;  /* 0x00000000022c723e */ /* 0x000fe200000010ff */
[----:B------:R-:W-:Y:S01]  /*60b0*/  FMUL R11, R33, R11 ;  /* 0x0000000b210b7220 */ /* 0x000fe20000400000 */
[----:B------:R-:W-:Y:S01]  /*60c0*/  F2FP.BF16.F32.PACK_AB R45, R7, R3 ;  /* 0x00000003072d723e */ /* 0x000fe200000010ff */
[----:B------:R-:W-:Y:S01]  /*60d0*/  FFMA R4, R35, R21, R4 ;  /* 0x0000001523047223 */ /* 0x000fe20000000004 */
[----:B------:R-:W-:Y:S01]  /*60e0*/  SHF.L.U32 R21, R49, 0x10, RZ ;  /* 0x0000001031157819 */ /* 0x000fe200000006ff */
[C---:B------:R-:W-:Y:S01]  /*60f0*/  FFMA R5, R35.reuse, R20, R5 ;  /* 0x0000001423057223 */ /* 0x040fe20000000005 */
[C---:B------:R-:W-:Y:S01]  /*6100*/  SHF.L.U32 R20, R48.reuse, 0x10, RZ ;  /* 0x0000001030147819 */ /* 0x040fe200000006ff */
[----:B------:R-:W-:Y:S01]  /*6110*/  FFMA R6, R35, R37, R6 ;  /* 0x0000002523067223 */ /* 0x000fe20000000006 */
[----:B------:R-:W-:Y:S01]  /*6120*/  SHF.L.U32 R37, R51, 0x10, RZ ;  /* 0x0000001033257819 */ /* 0x000fe200000006ff */
[----:B------:R-:W-:Y:S01]  /*6130*/  FFMA R11, R35, R36, R11 ;  /* 0x00000024230b7223 */ /* 0x000fe2000000000b */
[C---:B------:R-:W-:Y:S01]  /*6140*/  FMUL R8, R33.reuse, R12 ;  /* 0x0000000c21087220 */ /* 0x040fe20000400000 */
[----:B------:R-:W-:Y:S01]  /*6150*/  LOP3.LUT R36, R48, 0xffff0000, RZ, 0xc0, !PT ;  /* 0xffff000030247812 */ /* 0x000fe200078ec0ff */
[C---:B------:R-:W-:Y:S01]  /*6160*/  FMUL R9, R33.reuse, R13 ;  /* 0x0000000d21097220 */ /* 0x040fe20000400000 */
[----:B------:R-:W-:Y:S01]  /*6170*/  FMUL R10, R33, R14 ;  /* 0x0000000e210a7220 */ /* 0x000fe20000400000 */
[----:B------:R-:W-:Y:S01]  /*6180*/  FFMA R8, R35, R20, R8 ;  /* 0x0000001423087223 */ /* 0x000fe20000000008 */
[----:B------:R-:W-:Y:S01]  /*6190*/  LOP3.LUT R20, R49, 0xffff0000, RZ, 0xc0, !PT ;  /* 0xffff000031147812 */ /* 0x000fe200078ec0ff */
[C---:B------:R-:W-:Y:S01]  /*61a0*/  FFMA R9, R35.reuse, R36, R9 ;  /* 0x0000002423097223 */ /* 0x040fe20000000009 */
[----:B------:R-:W-:Y:S01]  /*61b0*/  FFMA R10, R35, R21, R10 ;  /* 0x00000015230a7223 */ /* 0x000fe2000000000a */
[C---:B------:R-:W-:Y:S01]  /*61c0*/  FMUL R15, R33.reuse, R15 ;  /* 0x0000000f210f7220 */ /* 0x040fe20000400000 */
[C---:B------:R-:W-:Y:S01]  /*61d0*/  SHF.L.U32 R21, R50.reuse, 0x10, RZ ;  /* 0x0000001032157819 */ /* 0x040fe200000006ff */
[C---:B------:R-:W-:Y:S01]  /*61e0*/  FMUL R12, R33.reuse, R16 ;  /* 0x00000010210c7220 */ /* 0x040fe20000400000 */
[----:B------:R-:W-:Y:S01]  /*61f0*/  LOP3.LUT R36, R50, 0xffff0000, RZ, 0xc0, !PT ;  /* 0xffff000032247812 */ /* 0x000fe200078ec0ff */
[C---:B------:R-:W-:Y:S01]  /*6200*/  FMUL R13, R33.reuse, R17 ;  /* 0x00000011210d7220 */ /* 0x040fe20000400000 */
[----:B------:R-:W-:Y:S01]  /*6210*/  FMUL R14, R33, R18 ;  /* 0x00000012210e7220 */ /* 0x000fe20000400000 */
[----:B------:R-:W-:Y:S01]  /*6220*/  FFMA R15, R35, R20, R15 ;  /* 0x00000014230f7223 */ /* 0x000fe2000000000f */
[----:B------:R-:W-:Y:S01]  /*6230*/  FMUL R19, R33, R19 ;  /* 0x0000001321137220 */ /* 0x000fe20000400000 */
[C---:B------:R-:W-:Y:S01]  /*6240*/  FFMA R12, R35.reuse, R21, R12 ;  /* 0x00000015230c7223 */ /* 0x040fe2000000000c */
[C---:B------:R-:W-:Y:S01]  /*6250*/  FFMA R13, R35.reuse, R36, R13 ;  /* 0x00000024230d7223 */ /* 0x040fe2000000000d */
[C---:B------:R-:W-:Y:S01]  /*6260*/  FFMA R14, R35.reuse, R37, R14 ;  /* 0x00000025230e7223 */ /* 0x040fe2000000000e */
[----:B------:R-:W-:Y:S01]  /*6270*/  FFMA R19, R35, R38, R19 ;  /* 0x0000002623137223 */ /* 0x000fe20000000013 */
[----:B------:R-:W-:Y:S02]  /*6280*/  F2FP.BF16.F32.PACK_AB R46, R5, R4 ;  /* 0x00000004052e723e */ /* 0x000fe400000010ff */
[----:B------:R-:W-:Y:S02]  /*6290*/  F2FP.BF16.F32.PACK_AB R47, R11, R6 ;  /* 0x000000060b2f723e */ /* 0x000fe400000010ff */
[----:B------:R-:W-:Y:S02]  /*62a0*/  F2FP.BF16.F32.PACK_AB R84, R9, R8 ;  /* 0x000000080954723e */ /* 0x000fe400000010ff */
[----:B------:R-:W-:Y:S01]  /*62b0*/  F2FP.BF16.F32.PACK_AB R85, R15, R10 ;  /* 0x0000000a0f55723e */ /* 0x000fe200000010ff */
[----:B------:R1:W-:Y:S01]  /*62c0*/  STSM.16.M88.4 [R78+0x200], R44 ;  /* 0x0002002c4e007844 */ /* 0x0003e20000000200 */
[----:B------:R-:W-:Y:S02]  /*62d0*/  F2FP.BF16.F32.PACK_AB R86, R13, R12 ;  /* 0x0000000c0d56723e */ /* 0x000fe400000010ff */
[----:B------:R-:W-:Y:S05]  /*62e0*/  F2FP.BF16.F32.PACK_AB R87, R19, R14 ;  /* 0x0000000e1357723e */ /* 0x000fea00000010ff */
[----:B------:R1:W-:Y:S01]  /*62f0*/  STSM.16.M88.4 [R77+0x200], R84 ;  /* 0x000200544d007844 */ /* 0x0003e20000000200 */
[----:B------:R-:W-:Y:S01]  /*6300*/  @!PT LDS RZ, [RZ] ;  /* 0x00000000fffff984 */ /* 0x000fe20000000800 */
[----:B------:R-:W-:Y:S01]  /*6310*/  @!PT LDS RZ, [RZ] ;  /* 0x00000000fffff984 */ /* 0x000fe20000000800 */
[----:B------:R-:W-:Y:S01]  /*6320*/  @!PT LDS RZ, [RZ] ;  /* 0x00000000fffff984 */ /* 0x000fe20000000800 */
[----:B------:R-:W-:Y:S01]  /*6330*/  @!PT LDS RZ, [RZ] ;  /* 0x00000000fffff984 */ /* 0x000fe20000000800 */
[----:B------:R2:W-:Y:S07]  /*6340*/  MEMBAR.ALL.CTA ;  /* 0x0000000000007992 */ /* 0x0005ee0000008000 */
[----:B--2---:R-:W2:Y:S02]  /*6350*/  FENCE.VIEW.ASYNC.S ;  /* 0x00000000000073c6 */ /* 0x004ea40000000000 */
[----:B--2---:R-:W-:Y:S06]  /*6360*/  BAR.SYNC.DEFER_BLOCKING 0x1, 0x80 ;  /* 0x0042000000007b1d */ /* 0x004fec0000010000 */
[----:B------:R-:W-:Y:S05]  /*6370*/  @P0 BRA `(.L_x_99) ;  /* 0x0000000000280947 */ /* 0x000fea0003800000 */
[----:B------:R-:W-:Y:S02]  /*6380*/  UIADD3 UR4, UPT, UPT, UR48, 0x200, URZ ;  /* 0x0000020030047890 */ /* 0x000fe4000fffe0ff */
[----:B------:R-:W-:Y:S01]  /*6390*/  UIADD3 UR6, UP0, UPT, UR52, 0x680, URZ ;  /* 0x0000068034067890 */ /* 0x000fe2000ff1e0ff */
[----:B------:R-:W-:Y:S03]  /*63a0*/  UMOV UR43, UR36 ;  /* 0x00000024002b7c82 */ /* 0x000fe60008000000 */
[----:B------:R-:W-:Y:S01]  /*63b0*/  MOV R66, UR4 ;  /* 0x0000000400427c02 */ /* 0x000fe20008000f00 */
[----:B------:R-:W-:Y:S03]  /*63c0*/  UIADD3.X UR7, UPT, UPT, URZ, UR53, URZ, UP0, !UPT ;  /* 0x00000035ff077290 */ /* 0x000fe600087fe4ff */
[----:B------:R-:W-:Y:S11]  /*63d0*/  R2UR UR40, R66 ;  /* 0x00000000422872ca */ /* 0x000ff600000e0000 */
[----:B------:R-:W-:Y:S02]  /*63e0*/  @!UPT UIADD3 URZ, UPT, UPT, URZ, URZ, URZ ;  /* 0x000000fffffff290 */ /* 0x000fe4000fffe0ff */
[----:B------:R2:W-:Y:S01]  /*63f0*/  UTMASTG.3D [UR40], [UR6] ;  /* 0x00000028060073b5 */ /* 0x0005e20008010000 */
[----:B------:R0:W-:Y:S01]  /*6400*/  UTMACMDFLUSH ;  /* 0x00000000000079b7 */ /* 0x0001e20000000000 */
[----:B--2---:R-:W-:Y:S04]  /*6410*/  DEPBAR.LE SB0, 0x1 ;  /* 0x000080400000791a */ /* 0x004fe80000000000 */
.L_x_99:
[----:B------:R-:W-:Y:S05]  /*6420*/  BSYNC.RECONVERGENT B0 ;  /* 0x0000000000007941 */ /* 0x000fea0003800200 */
.L_x_98:
[----:B------:R-:W-:Y:S01]  /*6430*/  BAR.SYNC.DEFER_BLOCKING 0x1, 0x80 ;  /* 0x0042000000007b1d */ /* 0x000fe20000010000 */
[----:B------:R-:W-:Y:S01]  /*6440*/  ISETP.NE.AND P1, PT, R76, RZ, PT ;  /* 0x000000ff4c00720c */ /* 0x000fe20003f25270 */
[----:B------:R-:W-:Y:S01]  /*6450*/  UISETP.NE.AND UP0, UPT, UR49, URZ, UPT ;  /* 0x000000ff3100728c */ /* 0x000fe2000bf05270 */
[----:B------:R-:W-:Y:S11]  /*6460*/  LEA R3, R39, UR48, 0x3 ;  /* 0x0000003027037c11 */ /* 0x000ff6000f8e18ff */
[----:B------:R-:W-:Y:S01]  /*6470*/  @P1 SHF.L.U32 R2, R70, 0x1f, RZ ;  /* 0x0000001f46021819 */ /* 0x000fe200000006ff */
[----:B------:R-:W-:Y:S06]  /*6480*/  BRA.U !UP0, `(.L_x_100) ;  /* 0x0000000108247547 */ /* 0x000fec000b800000 */
[----:B------:R-:W-:Y:S01]  /*6490*/  IMAD.U32 R5, RZ, RZ, UR51 ;  /* 0x00000033ff057e24 */ /* 0x000fe2000f8e00ff */
[----:B------:R-:W-:Y:S01]  /*64a0*/  MOV R0, UR37 ;  /* 0x0000002500007c02 */ /* 0x000fe20008000f00 */
[----:B------:R-:W-:Y:S03]  /*64b0*/  UIADD3 UR51, UPT, UPT, UR51, 0x1, URZ ;  /* 0x0000000133337890 */ /* 0x000fe6000fffe0ff */
[----:B------:R-:W-:Y:S01]  /*64c0*/  @P1 LEA R5, R5, UR48, 0x3 ;  /* 0x0000003005051c11 */ /* 0x000fe2000f8e18ff */
[----:B------:R-:W-:Y:S04]  /*64d0*/  UISETP.NE.AND UP0, UPT, UR51, 0x4, UPT ;  /* 0x000000043300788c */ /* 0x000fe8000bf05270 */
[----:B------:R-:W-:Y:S01]  /*64e0*/  @P1 VIADD R5, R5, 0x60 ;  /* 0x0000006005051836 */ /* 0x000fe20000000000 */
[----:B------:R-:W-:Y:S04]  /*64f0*/  USEL UR51, UR51, URZ, UP0 ;  /* 0x000000ff33337287 */ /* 0x000fe80008000000 */
[----:B------:R-:W-:Y:S04]  /*6500*/  @P1 PRMT R0, R0, 0x654, R5 ;  /* 0x0000065400001816 */ /* 0x000fe80000000005 */
[----:B------:R2:W-:Y:S04]  /*6510*/  @P1 SYNCS.ARRIVE.TRANS64.RED.A1T0 RZ, [R0+URZ], RZ ;  /* 0x000000ff00ff19a7 */ /* 0x0005e800081004ff */
.L_x_100:
[----:B------:R-:W4:Y:S01]  /*6520*/  @P1 SYNCS.PHASECHK.TRANS64.TRYWAIT P0, [R3+URZ+0x40], R2 ;  /* 0x00004002030015a7 */ /* 0x000f2200080011ff */
[----:B------:R-:W-:Y:S01]  /*6530*/  BSSY B1, `(.L_x_101) ;  /* 0x0000013000017945 */ /* 0x000fe20003800000 */
[----:B----4-:R-:W-:Y:S03]  /*6540*/  @P1 SEL R81, RZ, 0x1, !P0 ;  /* 0x00000001ff511807 */ /* 0x010fe60004000000 */
[----:B------:R-:W-:Y:S05]  /*6550*/  @!P1 BRA `(.L_x_102) ;  /* 0x0000000000409947 */ /* 0x000fea0003800000 */
[----:B------:R-:W-:Y:S01]  /*6560*/  ISETP.NE.AND P1, PT, R82, RZ, PT ;  /* 0x000000ff5200720c */ /* 0x000fe20003f25270 */
[----:B------:R-:W-:Y:S01]  /*6570*/  BSSY B0, `(.L_x_103) ;  /* 0x0000009000007945 */ /* 0x000fe20003800000 */
[----:B------:R-:W-:Y:S11]  /*6580*/  ISETP.NE.AND P0, PT, R81, RZ, PT ;  /* 0x000000ff5100720c */ /* 0x000ff60003f05270 */
[----:B------:R-:W-:Y:S05]  /*6590*/  @P1 IMAD R4, R39, 0x1000, R80 ;  /* 0x0000100027041824 */ /* 0x000fea00078e0250 */
[----:B------:R-:W-:Y:S05]  /*65a0*/  @P1 IADD3 R2, PT, PT, R4, UR48, RZ ;  /* 0x0000003004021c10 */ /* 0x000fea000fffe0ff */
[----:B------:R-:W-:Y:S01]  /*65b0*/  @P1 IMAD.IADD R2, R71, 0x1, R2 ;  /* 0x0000000147021824 */ /* 0x000fe200078e0202 */
[----:B------:R-:W-:Y:S06]  /*65c0*/  @P0 BRA `(.L_x_104) ;  /* 0x00000000000c0947 */ /* 0x000fec0003800000 */
[----:B--2---:R-:W-:Y:S04]  /*65d0*/  SHF.L.U32 R0, R70, 0x1f, RZ ;  /* 0x0000001f46007819 */ /* 0x004fe800000006ff */
[----:B------:R-:W2:Y:S02]  /*65e0*/  SYNCS.PHASECHK.TRANS64.TRYWAIT P0, [R3+URZ+0x40], R0 ;  /* 0x00004000030075a7 */ /* 0x000ea400080011ff */
[----:B--2---:R-:W-:Y:S05]  /*65f0*/  @!P0 BRA `(.L_x_105) ;  /* 0x0000002400908947 */ /* 0x004fea0003800000 */
.L_x_104:
[----:B------:R-:W-:Y:S05]  /*6600*/  BSYNC B0 ;  /* 0x0000000000007941 */ /* 0x000fea0003800000 */
.L_x_103:
[----:B------:R-:W-:Y:S02]  /*6610*/  ISETP.NE.AND P0, PT, R82, RZ, PT ;  /* 0x000000ff5200720c */ /* 0x000fe40003f05270 */
[----:B------:R-:W-:Y:S11]  /*6620*/  IADD3 R39, PT, PT, R39, 0x1, RZ ;  /* 0x0000000127277810 */ /* 0x000ff60007ffe0ff */
[----:B------:R-:W-:Y:S05]  /*6630*/  @P0 WARPSYNC.ALL ;  /* 0x0000000000000948 */ /* 0x000fea0003800000 */
[----:B------:R4:W1:Y:S04]  /*6640*/  @P0 LDSM.16.M88.4 R40, [R4+UR48+0x200] ;  /* 0x000200300428083b */ /* 0x0008680008000200 */
[----:B------:R4:W1:Y:S02]  /*6650*/  @P0 LDSM.16.M88.4 R48, [R2+0x200] ;  /* 0x000200000230083b */ /* 0x0008640000000200 */
.L_x_102:
[----:B------:R-:W-:Y:S05]  /*6660*/  BSYNC B1 ;  /* 0x0000000000017941 */ /* 0x000fea0003800000 */
.L_x_101:
[----:B--2---:R-:W-:Y:S05]  /*6670*/  VIADD R0, R34, 0x20 ;  /* 0x0000002022007836 */ /* 0x004fea0000000000 */
[----:B------:R-:W-:Y:S04]  /*6680*/  SHF.R.U32.HI R0, RZ, 0x15, R0 ;  /* 0x00000015ff007819 */ /* 0x000fe80000011600 */
[----:B------:R-:W-:Y:S11]  /*6690*/  LOP3.LUT P0, RZ, R0, 0x3, R65, 0x48, !PT ;  /* 0x0000000300ff7812 */ /* 0x000ff60007804841 */
[----:B------:R-:W-:Y:S02]  /*66a0*/  @!UPT UIADD3 URZ, UPT, UPT, URZ, URZ, URZ ;  /* 0x000000fffffff290 */ /* 0x000fe4000fffe0ff */
[----:B------:R-:W-:Y:S05]  /*66b0*/  @!P0 BRA `(.L_x_106) ;  /* 0x0000000000408947 */ /* 0x000fea0003800000 */
[----:B------:R-:W2:Y:S01]  /*66c0*/  LDCU.64 UR8, c[0x4][0x70] ;  /* 0x01000e00ff0877ac */ /* 0x000ea20008000a00 */
[----:B------:R-:W-:Y:S01]  /*66d0*/  MOV R3, 0x0 ;  /* 0x0000000000037802 */ /* 0x000fe20000000f00 */
[----:B------:R-:W-:Y:S02]  /*66e0*/  HFMA2 R12, -RZ, RZ, 0, 5.9604644775390625e-08 ;  /* 0x00000001ff0c7431 */ /* 0x000fe400000001ff */
[----:B------:R-:W-:Y:S02]  /*66f0*/  IMAD.MOV.U32 R8, RZ, RZ, 0x192 ;  /* 0x00000192ff087424 */ /* 0x000fe400078e00ff */
[----:B------:R-:W-:Y:S01]  /*6700*/  IMAD.MOV.U32 R13, RZ, RZ, RZ ;  /* 0x000000ffff0d7224 */ /* 0x000fe200078e00ff */
[----:B------:R-:W5:Y:S01]  /*6710*/  LDCU.64 UR6, c[0x4][0x78] ;  /* 0x01000f00ff0677ac */ /* 0x000f620008000a00 */
[----:B----4-:R-:W4:Y:S01]  /*6720*/  LDC.64 R2, c[0x4][R3] ;  /* 0x0100000003027b82 */ /* 0x010f220000000a00 */
[----:B------:R-:W3:Y:S01]  /*6730*/  LDCU.64 UR4, c[0x4][0x10] ;  /* 0x01000200ff0477ac */ /* 0x000ee20008000a00 */
[----:B--2---:R-:W-:Y:S01]  /*6740*/  MOV R5, UR9 ;  /* 0x0000000900057c02 */ /* 0x004fe20008000f00 */
[----:B------:R-:W-:Y:S01]  /*6750*/  IMAD.U32 R4, RZ, RZ, UR8 ;  /* 0x00000008ff047e24 */ /* 0x000fe2000f8e00ff */
[----:B-----5:R-:W-:Y:S01]  /*6760*/  MOV R7, UR7 ;  /* 0x0000000700077c02 */ /* 0x020fe20008000f00 */
[----:B------:R-:W-:Y:S01]  /*6770*/  IMAD.U32 R6, RZ, RZ, UR6 ;  /* 0x00000006ff067e24 */ /* 0x000fe2000f8e00ff */
[----:B---3--:R-:W-:Y:S01]  /*6780*/  MOV R11, UR5 ;  /* 0x00000005000b7c02 */ /* 0x008fe20008000f00 */
[----:B------:R-:W-:Y:S02]  /*6790*/  IMAD.U32 R10, RZ, RZ, UR4 ;  /* 0x00000004ff0a7e24 */ /* 0x000fe4000f8e00ff */
[----:B------:R-:W-:Y:S07]  /*67a0*/  LEPC R20, `(.L_x_106) ;  /* 0x000000001014794e */ /* 0x000fee0000000000 */
[----:B-1--4-:R-:W-:Y:S05]  /*67b0*/  CALL.ABS.NOINC R2 ;  /* 0x0000000002007343 */ /* 0x012fea0003c00000 */
.L_x_106:
[----:B-1----:R-:W-:Y:S01]  /*67c0*/  SHF.L.U32 R20, R40, 0x10, RZ ;  /* 0x0000001028147819 */ /* 0x002fe200000006ff */
[----:B------:R-:W-:Y:S05]  /*67d0*/  WARPSYNC.ALL ;  /* 0x0000000000007948 */ /* 0x000fea0003800000 */
[----:B------:R-:W-:Y:S01]  /*67e0*/  R2UR UR4, R34 ;  /* 0x00000000220472ca */ /* 0x000fe200000e0000 */
[----:B------:R-:W-:Y:S01]  /*67f0*/  BSSY.RECONVERGENT B0, `(.L_x_107) ;  /* 0x0000055000007945 */ /* 0x000fe20003800200 */
[----:B------:R-:W-:Y:S02]  /*6800*/  LOP3.LUT R21, R40, 0xffff0000, RZ, 0xc0, !PT ;  /* 0xffff000028157812 */ /* 0x000fe400078ec0ff */
[----:B------:R-:W-:Y:S02]  /*6810*/  LOP3.LUT R36, R41, 0xffff0000, RZ, 0xc0, !PT ;  /* 0xffff000029247812 */ /* 0x000fe400078ec0ff */
[----:B------:R-:W-:Y:S02]  /*6820*/  SHF.L.U32 R37, R48, 0x10, RZ ;  /* 0x0000001030257819 */ /* 0x000fe400000006ff */
[----:B------:R-:W-:Y:S02]  /*6830*/  ISETP.NE.AND P6, PT, R76, RZ, PT ;  /* 0x000000ff4c00720c */ /* 0x000fe40003fc5270 */
[----:B------:R-:W-:Y:S02]  /*6840*/  ISETP.NE.AND P0, PT, R72, RZ, PT ;  /* 0x000000ff4800720c */ /* 0x000fe40003f05270 */
[----:B------:R-:W-:Y:S01]  /*6850*/  MOV R38, UR51 ;  /* 0x0000003300267c02 */ /* 0x000fe20008000f00 */
[----:B----4-:R-:W1:Y:S01]  /*6860*/  LDTM.16dp256bit.x4 R4, tmem[UR4+0x20] ;  /* 0x00002004000479ee */ /* 0x010e620008120000 */
[----:B------:R-:W-:Y:S07]  /*6870*/  MOV R83, UR37 ;  /* 0x0000002500537c02 */ /* 0x000fee0008000f00 */
[----:B------:R-:W-:Y:S02]  /*6880*/  @P6 LEA R38, R38, UR48, 0x3 ;  /* 0x0000003026266c11 */ /* 0x000fe4000f8e18ff */
[----:B------:R-:W-:Y:S02]  /*6890*/  @P6 SHF.L.U32 R88, R70, 0x1f, RZ ;  /* 0x0000001f46586819 */ /* 0x000fe400000006ff */
[----:B------:R-:W-:Y:S04]  /*68a0*/  @P6 IADD3 R38, PT, PT, R38, 0x60, RZ ;  /* 0x0000006026266810 */ /* 0x000fe80007ffe0ff */
[----:B------:R-:W-:Y:S02]  /*68b0*/  @P6 PRMT R38, R83, 0x654, R38 ;  /* 0x0000065453266816 */ /* 0x000fe40000000026 */
[----:B------:R-:W-:Y:S01]  /*68c0*/  LEA R83, R39, UR48, 0x3 ;  /* 0x0000003027537c11 */ /* 0x000fe2000f8e18ff */
[C---:B-1----:R-:W-:Y:S01]  /*68d0*/  FMUL R0, R33.reuse, R4 ;  /* 0x0000000421007220 */ /* 0x042fe20000400000 */
[C---:B------:R-:W-:Y:S01]  /*68e0*/  FMUL R2, R33.reuse, R5 ;  /* 0x0000000521027220 */ /* 0x040fe20000400000 */
[C---:B------:R-:W-:Y:S01]  /*68f0*/  FMUL R3, R33.reuse, R6 ;  /* 0x0000000621037220 */ /* 0x040fe20000400000 */
[----:B------:R-:W-:Y:S01]  /*6900*/  FMUL R7, R33, R7 ;  /* 0x0000000721077220 */ /* 0x000fe20000400000 */
[----:B------:R-:W-:Y:S01]  /*6910*/  FFMA R0, R35, R20, R0 ;  /* 0x0000001423007223 */ /* 0x000fe20000000000 */
[----:B------:R-:W-:Y:S01]  /*6920*/  SHF.L.U32 R20, R41, 0x10, RZ ;  /* 0x0000001029147819 */ /* 0x000fe200000006ff */
[----:B------:R-:W-:Y:S01]  /*6930*/  FFMA R2, R35, R21, R2 ;  /* 0x0000001523027223 */ /* 0x000fe20000000002 */
[----:B------:R-:W-:Y:S01]  /*6940*/  SHF.L.U32 R21, R43, 0x10, RZ ;  /* 0x000000102b157819 */ /* 0x000fe200000006ff */
[C---:B------:R-:W-:Y:S01]  /*6950*/  FMUL R4, R33.reuse, R8 ;  /* 0x0000000821047220 */ /* 0x040fe20000400000 */
[----:B------:R-:W-:Y:S01]  /*6960*/  FMUL R5, R33, R9 ;  /* 0x0000000921057220 */ /* 0x000fe20000400000 */
[C---:B------:R-:W-:Y:S01]  /*6970*/  FFMA R3, R35.reuse, R20, R3 ;  /* 0x0000001423037223 */ /* 0x040fe20000000003 */
[----:B------:R-:W-:Y:S01]  /*6980*/  SHF.L.U32 R20, R42, 0x10, RZ ;  /* 0x000000102a147819 */ /* 0x000fe200000006ff */
[----:B------:R-:W-:Y:S01]  /*6990*/  FFMA R7, R35, R36, R7 ;  /* 0x0000002423077223 */ /* 0x000fe20000000007 */
[----:B------:R-:W-:Y:S01]  /*69a0*/  LOP3.LUT R36, R43, 0xffff0000, RZ, 0xc0, !PT ;  /* 0xffff00002b247812 */ /* 0x000fe200078ec0ff */
[----:B------:R-:W-:Y:S01]  /*69b0*/  FMUL R6, R33, R10 ;  /* 0x0000000a21067220 */ /* 0x000fe20000400000 */
[----:B------:R-:W-:Y:S01]  /*69c0*/  F2FP.BF16.F32.PACK_AB R44, R2, R0 ;  /* 0x00000000022c723e */ /* 0x000fe200000010ff */
[----:B------:R-:W-:Y:S01]  /*69d0*/  FFMA R4, R35, R20, R4 ;  /* 0x0000001423047223 */ /* 0x000fe20000000004 */
[----:B------:R-:W-:Y:S01]  /*69e0*/  LOP3.LUT R20, R42, 0xffff0000, RZ, 0xc0, !PT ;  /* 0xffff00002a147812 */ /* 0x000fe200078ec0ff */
[----:B------:R-:W-:Y:S01]  /*69f0*/  FMUL R11, R33, R11 ;  /* 0x0000000b210b7220 */ /* 0x000fe20000400000 */
[----:B------:R-:W-:Y:S01]  /*6a00*/  F2FP.BF16.F32.PACK_AB R45, R7, R3 ;  /* 0x00000003072d723e */ /* 0x000fe200000010ff */
[C---:B------:R-:W-:Y:S01]  /*6a10*/  FMUL R8, R33.reuse, R12 ;  /* 0x0000000c21087220 */ /* 0x040fe20000400000 */
[----:B------:R-:W-:Y:S01]  /*6a20*/  FMUL R9, R33, R13 ;  /* 0x0000000d21097220 */ /* 0x000fe20000400000 */
[C---:B------:R-:W-:Y:S01]  /*6a30*/  FFMA R5, R35.reuse, R20, R5 ;  /* 0x0000001423057223 */ /* 0x040fe20000000005 */
[----:B------:R-:W-:Y:S01]  /*6a40*/  LOP3.LUT R20, R48, 0xffff0000, RZ, 0xc0, !PT ;  /* 0xffff000030147812 */ /* 0x000fe200078ec0ff */
[----:B------:R-:W-:Y:S01]  /*6a50*/  FFMA R6, R35, R21, R6 ;  /* 0x0000001523067223 */ /* 0x000fe20000000006 */
[----:B------:R-:W-:Y:S01]  /*6a60*/  SHF.L.U32 R21, R49, 0x10, RZ ;  /* 0x0000001031157819 */ /* 0x000fe200000006ff */
[----:B------:R-:W-:Y:S01]  /*6a70*/  FFMA R11, R35, R36, R11 ;  /* 0x00000024230b7223 */ /* 0x000fe2000000000b */
[----:B------:R-:W-:Y:S01]  /*6a80*/  LOP3.LUT R36, R51, 0xffff0000, RZ, 0xc0, !PT ;  /* 0xffff000033247812 */ /* 0x000fe200078ec0ff */
[C---:B------:R-:W-:Y:S01]  /*6a90*/  FFMA R8, R35.reuse, R37, R8 ;  /* 0x0000002523087223 */ /* 0x040fe20000000008 */
[----:B------:R-:W-:Y:S01]  /*6aa0*/  FFMA R9, R35, R20, R9 ;  /* 0x0000001423097223 */ /* 0x000fe20000000009 */
[----:B------:R-:W-:Y:S01]  /*6ab0*/  FMUL R10, R33, R14 ;  /* 0x0000000e210a7220 */ /* 0x000fe20000400000 */
[----:B------:R-:W-:Y:S01]  /*6ac0*/  LOP3.LUT R20, R49, 0xffff0000, RZ, 0xc0, !PT ;  /* 0xffff000031147812 */ /* 0x000fe200078ec0ff */
[C---:B------:R-:W-:Y:S01]  /*6ad0*/  FMUL R15, R33.reuse, R15 ;  /* 0x0000000f210f7220 */ /* 0x040fe20000400000 */
[----:B------:R-:W-:Y:S01]  /*6ae0*/  FMUL R12, R33, R16 ;  /* 0x00000010210c7220 */ /* 0x000fe20000400000 */
[C---:B------:R-:W-:Y:S01]  /*6af0*/  FFMA R10, R35.reuse, R21, R10 ;  /* 0x00000015230a7223 */ /* 0x040fe2000000000a */
[C---:B------:R-:W-:Y:S01]  /*6b00*/  SHF.L.U32 R21, R50.reuse, 0x10, RZ ;  /* 0x0000001032157819 */ /* 0x040fe200000006ff */
[----:B------:R-:W-:Y:S01]  /*6b10*/  FFMA R15, R35, R20, R15 ;  /* 0x00000014230f7223 */ /* 0x000fe2000000000f */
[----:B------:R-:W-:Y:S01]  /*6b20*/  LOP3.LUT R20, R50, 0xffff0000, RZ, 0xc0, !PT ;  /* 0xffff000032147812 */ /* 0x000fe200078ec0ff */
[----:B------:R-:W-:Y:S01]  /*6b30*/  FMUL R13, R33, R17 ;  /* 0x00000011210d7220 */ /* 0x000fe20000400000 */
[----:B------:R-:W-:Y:S01]  /*6b40*/  SHF.L.U32 R37, R51, 0x10, RZ ;  /* 0x0000001033257819 */ /* 0x000fe200000006ff */
[C---:B------:R-:W-:Y:S01]  /*6b50*/  FMUL R14, R33.reuse, R18 ;  /* 0x00000012210e7220 */ /* 0x040fe20000400000 */
        /* <DEDUP_REMOVED lines=21> */
[----:B------:R-:W-:Y:S02]  /*6cb0*/  UIADD3 UR8, UP0, UPT, UR52, 0x680, URZ ;  /* 0x0000068034087890 */ /* 0x000fe4000ff1e0ff */
[----:B------:R-:W-:Y:S02]  /*6cc0*/  UIADD3 UR5, UPT, UPT, UR41, 0x20, URZ ;  /* 0x0000002029057890 */ /* 0x000fe4000fffe0ff */
[----:B------:R-:W-:Y:S02]  /*6cd0*/  UIADD3 UR4, UPT, UPT, UR48, 0x1200, URZ ;  /* 0x0000120030047890 */ /* 0x000fe4000fffe0ff */
[----:B------:R-:W-:Y:S01]  /*6ce0*/  UIADD3.X UR9, UPT, UPT, URZ, UR53, URZ, UP0, !UPT ;  /* 0x00000035ff097290 */ /* 0x000fe200087fe4ff */
[----:B------:R-:W-:Y:S01]  /*6cf0*/  UMOV UR6, UR42 ;  /* 0x0000002a00067c82 */ /* 0x000fe20008000000 */
[----:B------:R-:W-:Y:S07]  /*6d00*/  UMOV UR7, UR36 ;  /* 0x0000002400077c82 */ /* 0x000fee0008000000 */
[----:B------:R2:W-:Y:S01]  /*6d10*/  UTMASTG.3D [UR4], [UR8] ;  /* 0x00000004080073b5 */ /* 0x0005e20008010000 */
[----:B------:R0:W-:Y:S01]  /*6d20*/  UTMACMDFLUSH ;  /* 0x00000000000079b7 */ /* 0x0001e20000000000 */
[----:B--2---:R-:W-:Y:S04]  /*6d30*/  DEPBAR.LE SB0, 0x1 ;  /* 0x000080400000791a */ /* 0x004fe80000000000 */
.L_x_108:
[----:B------:R-:W-:Y:S05]  /*6d40*/  BSYNC.RECONVERGENT B0 ;  /* 0x0000000000007941 */ /* 0x000fea0003800200 */
.L_x_107:
[----:B------:R-:W-:Y:S01]  /*6d50*/  BAR.SYNC.DEFER_BLOCKING 0x1, 0x80 ;  /* 0x0042000000007b1d */ /* 0x000fe20000010000 */
[----:B------:R-:W-:Y:S04]  /*6d60*/  UIADD3 UR40, UPT, UPT, UR51, 0x1, URZ ;  /* 0x0000000133287890 */ /* 0x000fe8000fffe0ff */
[----:B------:R-:W-:Y:S04]  /*6d70*/  UISETP.NE.AND UP0, UPT, UR40, 0x4, UPT ;  /* 0x000000042800788c */ /* 0x000fe8000bf05270 */
[----:B------:R-:W-:Y:S01]  /*6d80*/  USEL UR40, UR40, URZ, UP0 ;  /* 0x000000ff28287287 */ /* 0x000fe20008000000 */
[----:B------:R2:W-:Y:S01]  /*6d90*/  @P6 SYNCS.ARRIVE.TRANS64.RED.A1T0 RZ, [R38+URZ], RZ ;  /* 0x000000ff26ff69a7 */ /* 0x0005e200081004ff */
[----:B------:R-:W-:Y:S01]  /*6da0*/  BSSY B1, `(.L_x_109) ;  /* 0x0000014000017945 */ /* 0x000fe20003800000 */
[----:B------:R-:W4:Y:S02]  /*6db0*/  @P6 SYNCS.PHASECHK.TRANS64.TRYWAIT P0, [R83+URZ+0x40], R88 ;  /* 0x00004058530065a7 */ /* 0x000f2400080011ff */
[----:B----4-:R-:W-:Y:S01]  /*6dc0*/  @P6 SEL R81, RZ, 0x1, !P0 ;  /* 0x00000001ff516807 */ /* 0x010fe20004000000 */
[----:B--2---:R-:W-:Y:S06]  /*6dd0*/  @!P6 BRA `(.L_x_110) ;  /* 0x000000000040e947 */ /* 0x004fec0003800000 */
[----:B------:R-:W-:Y:S01]  /*6de0*/  ISETP.NE.AND P1, PT, R82, RZ, PT ;  /* 0x000000ff5200720c */ /* 0x000fe20003f25270 */
[----:B------:R-:W-:Y:S01]  /*6df0*/  BSSY B0, `(.L_x_111) ;  /* 0x0000009000007945 */ /* 0x000fe20003800000 */
[----:B------:R-:W-:Y:S11]  /*6e00*/  ISETP.NE.AND P0, PT, R81, RZ, PT ;  /* 0x000000ff5100720c */ /* 0x000ff60003f05270 */
[----:B------:R-:W-:Y:S05]  /*6e10*/  @P1 IMAD R2, R39, 0x1000, R80 ;  /* 0x0000100027021824 */ /* 0x000fea00078e0250 */
[----:B------:R-:W-:Y:S05]  /*6e20*/  @P1 IADD3 R0, PT, PT, R2, UR48, RZ ;  /* 0x0000003002001c10 */ /* 0x000fea000fffe0ff */
[----:B------:R-:W-:Y:S01]  /*6e30*/  @P1 IMAD.IADD R0, R71, 0x1, R0 ;  /* 0x0000000147001824 */ /* 0x000fe200078e0200 */
[----:B------:R-:W-:Y:S06]  /*6e40*/  @P0 BRA `(.L_x_112) ;  /* 0x00000000000c0947 */ /* 0x000fec0003800000 */
[----:B------:R-:W-:Y:S04]  /*6e50*/  SHF.L.U32 R4, R70, 0x1f, RZ ;  /* 0x0000001f46047819 */ /* 0x000fe800000006ff */
[----:B------:R-:W2:Y:S02]  /*6e60*/  SYNCS.PHASECHK.TRANS64.TRYWAIT P0, [R83+URZ+0x40], R4 ;  /* 0x00004004530075a7 */ /* 0x000ea400080011ff */
[----:B--2---:R-:W-:Y:S05]  /*6e70*/  @!P0 BRA `(.L_x_113) ;  /* 0x0000001c00848947 */ /* 0x004fea0003800000 */
.L_x_112:
[----:B------:R-:W-:Y:S05]  /*6e80*/  BSYNC B0 ;  /* 0x0000000000007941 */ /* 0x000fea0003800000 */
.L_x_111:
[----:B------:R-:W-:Y:S02]  /*6e90*/  ISETP.NE.AND P0, PT, R82, RZ, PT ;  /* 0x000000ff5200720c */ /* 0x000fe40003f05270 */
[----:B------:R-:W-:Y:S11]  /*6ea0*/  IADD3 R39, PT, PT, R39, 0x1, RZ ;  /* 0x0000000127277810 */ /* 0x000ff60007ffe0ff */
[----:B------:R-:W-:Y:S05]  /*6eb0*/  @P0 WARPSYNC.ALL ;  /* 0x0000000000000948 */ /* 0x000fea0003800000 */
[----:B------:R4:W1:Y:S04]  /*6ec0*/  @P0 LDSM.16.M88.4 R40, [R2+UR48+0x200] ;  /* 0x000200300228083b */ /* 0x0008680008000200 */
[----:B------:R4:W1:Y:S02]  /*6ed0*/  @P0 LDSM.16.M88.4 R48, [R0+0x200] ;  /* 0x000200000030083b */ /* 0x0008640000000200 */
.L_x_110:
[----:B------:R-:W-:Y:S05]  /*6ee0*/  BSYNC B1 ;  /* 0x0000000000017941 */ /* 0x000fea0003800000 */
.L_x_109:
[----:B----4-:R-:W-:Y:S05]  /*6ef0*/  VIADD R0, R34, 0x40 ;  /* 0x0000004022007836 */ /* 0x010fea0000000000 */
[----:B------:R-:W-:Y:S04]  /*6f00*/  SHF.R.U32.HI R0, RZ, 0x15, R0 ;  /* 0x00000015ff007819 */ /* 0x000fe80000011600 */
[----:B------:R-:W-:Y:S11]  /*6f10*/  LOP3.LUT P0, RZ, R0, 0x3, R65, 0x48, !PT ;  /* 0x0000000300ff7812 */ /* 0x000ff60007804841 */
[----:B------:R-:W-:Y:S02]  /*6f20*/  @!UPT UIADD3 URZ, UPT, UPT, URZ, URZ, URZ ;  /* 0x000000fffffff290 */ /* 0x000fe4000fffe0ff */
        /* <DEDUP_REMOVED lines=8> */
[----:B------:R-:W3:Y:S01]  /*6fb0*/  LDCU.64 UR4, c[0x4][0x10] ;  /* 0x01000200ff0477ac */ /* 0x000ee20008000a00 */
[----:B----4-:R-:W-:Y:S01]  /*6fc0*/  MOV R5, UR9 ;  /* 0x0000000900057c02 */ /* 0x010fe20008000f00 */
[----:B--2---:R-:W-:Y:S01]  /*6fd0*/  IMAD.U32 R4, RZ, RZ, UR8 ;  /* 0x00000008ff047e24 */ /* 0x004fe2000f8e00ff */
[----:B-----5:R-:W-:Y:S01]  /*6fe0*/  MOV R7, UR7 ;  /* 0x0000000700077c02 */ /* 0x020fe20008000f00 */
[----:B------:R-:W-:Y:S01]  /*6ff0*/  IMAD.U32 R6, RZ, RZ, UR6 ;  /* 0x00000006ff067e24 */ /* 0x000fe2000f8e00ff */
[----:B---3--:R-:W-:Y:S01]  /*7000*/  MOV R11, UR5 ;  /* 0x00000005000b7c02 */ /* 0x008fe20008000f00 */
[----:B------:R-:W-:Y:S02]  /*7010*/  IMAD.U32 R10, RZ, RZ, UR4 ;  /* 0x00000004ff0a7e24 */ /* 0x000fe4000f8e00ff */
[----:B------:R-:W-:Y:S07]  /*7020*/  LEPC R20, `(.L_x_114) ;  /* 0x000000001014794e */ /* 0x000fee0000000000 */
[----:B-1----:R-:W-:Y:S05]  /*7030*/  CALL.ABS.NOINC R2 ;  /* 0x0000000002007343 */ /* 0x002fea0003c00000 */
.L_x_114:
        /* <DEDUP_REMOVED lines=10> */
[----:B--2---:R-:W1:Y:S01]  /*70e0*/  LDTM.16dp256bit.x4 R4, tmem[UR4+0x40] ;  /* 0x00004004000479ee */ /* 0x004e620008120000 */
[----:B------:R-:W-:Y:S02]  /*70f0*/  MOV R83, UR37 ;  /* 0x0000002500537c02 */ /* 0x000fe40008000f00 */
[----:B------:R-:W-:Y:S05]  /*7100*/  LEA R88, R39, UR48, 0x3 ;  /* 0x0000003027587c11 */ /* 0x000fea000f8e18ff */
[----:B------:R-:W-:Y:S04]  /*7110*/  @P6 LEA R38, R38, UR48, 0x3 ;  /* 0x0000003026266c11 */ /* 0x000fe8000f8e18ff */
[----:B------:R-:W-:Y:S04]  /*7120*/  @P6 IADD3 R38, PT, PT, R38, 0x60, RZ ;  /* 0x0000006026266810 */ /* 0x000fe80007ffe0ff */
[----:B------:R-:W-:Y:S02]  /*7130*/  @P6 PRMT R38, R83, 0x654, R38 ;  /* 0x0000065453266816 */ /* 0x000fe40000000026 */
[----:B------:R-:W-:Y:S01]  /*7140*/  @P6 SHF.L.U32 R83, R70, 0x1f, RZ ;  /* 0x0000001f46536819 */ /* 0x000fe200000006ff */
        /* <DEDUP_REMOVED lines=71> */
.L_x_116:
[----:B------:R-:W-:Y:S05]  /*75c0*/  BSYNC.RECONVERGENT B0 ;  /* 0x0000000000007941 */ /* 0x000fea0003800200 */
.L_x_115:
        /* <DEDUP_REMOVED lines=19> */
.L_x_120:
[----:B------:R-:W-:Y:S05]  /*7700*/  BSYNC B0 ;  /* 0x0000000000007941 */ /* 0x000fea0003800000 */
.L_x_119:
[----:B------:R-:W-:Y:S11]  /*7710*/  ISETP.NE.AND P0, PT, R82, RZ, PT ;  /* 0x000000ff5200720c */ /* 0x000ff60003f05270 */
[----:B------:R-:W-:Y:S02]  /*7720*/  @!UPT UIADD3 URZ, UPT, UPT, URZ, URZ, URZ ;  /* 0x000000fffffff290 */ /* 0x000fe4000fffe0ff */
[----:B------:R-:W-:Y:S05]  /*7730*/  @P0 WARPSYNC.ALL ;  /* 0x0000000000000948 */ /* 0x000fea0003800000 */
[----:B------:R4:W1:Y:S04]  /*7740*/  @P0 LDSM.16.M88.4 R40, [R39+UR48+0x200] ;  /* 0x000200302728083b */ /* 0x0008680008000200 */
[----:B------:R4:W1:Y:S02]  /*7750*/  @P0 LDSM.16.M88.4 R48, [R0+0x200] ;  /* 0x000200000030083b */ /* 0x0008640000000200 */
.L_x_118:
[----:B------:R-:W-:Y:S05]  /*7760*/  BSYNC B1 ;  /* 0x0000000000017941 */ /* 0x000fea0003800000 */
.L_x_117:
[----:B----4-:R-:W-:Y:S05]  /*7770*/  VIADD R0, R34, 0x60 ;  /* 0x0000006022007836 */ /* 0x010fea0000000000 */
[----:B------:R-:W-:Y:S04]  /*7780*/  SHF.R.U32.HI R0, RZ, 0x15, R0 ;  /* 0x00000015ff007819 */ /* 0x000fe80000011600 */
[----:B------:R-:W-:Y:S11]  /*7790*/  LOP3.LUT P0, RZ, R0, 0x3, R65, 0x48, !PT ;  /* 0x0000000300ff7812 */ /* 0x000ff60007804841 */
[----:B------:R-:W-:Y:S02]  /*77a0*/  @!UPT UIADD3 URZ, UPT, UPT, URZ, URZ, URZ ;  /* 0x000000fffffff290 */ /* 0x000fe4000fffe0ff */
[----:B------:R-:W-:Y:S05]  /*77b0*/  @!P0 BRA `(.L_x_122) ;  /* 0x0000000000408947 */ /* 0x000fea0003800000 */
[----:B------:R-:W4:Y:S01]  /*77c0*/  LDCU.64 UR8, c[0x4][0x70] ;  /* 0x01000e00ff0877ac */ /* 0x000f220008000a00 */
[----:B--2---:R-:W-:Y:S01]  /*77d0*/  MOV R3, 0x0 ;  /* 0x0000000000037802 */ /* 0x004fe20000000f00 */
[----:B------:R-:W-:Y:S02]  /*77e0*/  HFMA2 R12, -RZ, RZ, 0, 5.9604644775390625e-08 ;  /* 0x00000001ff0c7431 */ /* 0x000fe400000001ff */
[----:B------:R-:W-:Y:S02]  /*77f0*/  IMAD.MOV.U32 R8, RZ, RZ, 0x192 ;  /* 0x00000192ff087424 */ /* 0x000fe400078e00ff */
[----:B------:R-:W-:Y:S01]  /*7800*/  IMAD.MOV.U32 R13, RZ, RZ, RZ ;  /* 0x000000ffff0d7224 */ /* 0x000fe200078e00ff */
[----:B------:R-:W2:Y:S01]  /*7810*/  LDCU.64 UR6, c[0x4][0x78] ;  /* 0x01000f00ff0677ac */ /* 0x000ea20008000a00 */
[----:B------:R-:W1:Y:S01]  /*7820*/  LDC.64 R2, c[0x4][R3] ;  /* 0x0100000003027b82 */ /* 0x000e620000000a00 */
[----:B------:R-:W5:Y:S01]  /*7830*/  LDCU.64 UR4, c[0x4][0x10] ;  /* 0x01000200ff0477ac */ /* 0x000f620008000a00 */
[----:B----4-:R-:W-:Y:S01]  /*7840*/  MOV R5, UR9 ;  /* 0x0000000900057c02 */ /* 0x010fe20008000f00 */
[----:B------:R-:W-:Y:S01]  /*7850*/  IMAD.U32 R4, RZ, RZ, UR8 ;  /* 0x00000008ff047e24 */ /* 0x000fe2000f8e00ff */
[----:B--2---:R-:W-:Y:S01]  /*7860*/  MOV R7, UR7 ;  /* 0x0000000700077c02 */ /* 0x004fe20008000f00 */
[----:B------:R-:W-:Y:S01]  /*7870*/  IMAD.U32 R6, RZ, RZ, UR6 ;  /* 0x00000006ff067e24 */ /* 0x000fe2000f8e00ff */
[----:B-----5:R-:W-:Y:S01]  /*7880*/  MOV R11, UR5 ;  /* 0x00000005000b7c02 */ /* 0x020fe20008000f00 */
[----:B------:R-:W-:Y:S02]  /*7890*/  IMAD.U32 R10, RZ, RZ, UR4 ;  /* 0x00000004ff0a7e24 */ /* 0x000fe4000f8e00ff */
[----:B------:R-:W-:Y:S07]  /*78a0*/  LEPC R20, `(.L_x_122) ;  /* 0x000000001014794e */ /* 0x000fee0000000000 */
[----:B-1-3--:R-:W-:Y:S05]  /*78b0*/  CALL.ABS.NOINC R2 ;  /* 0x0000000002007343 */ /* 0x00afea0003c00000 */
.L_x_122:
[----:B------:R-:W-:Y:S01]  /*78c0*/  ISETP.NE.AND P0, PT, R72, RZ, PT ;  /* 0x000000ff4800720c */ /* 0x000fe20003f05270 */
[----:B------:R-:W-:Y:S05]  /*78d0*/  WARPSYNC.ALL ;  /* 0x0000000000007948 */ /* 0x000fea0003800000 */
[----:B------:R-:W-:Y:S01]  /*78e0*/  R2UR UR4, R34 ;  /* 0x00000000220472ca */ /* 0x000fe200000e0000 */
[----:B------:R-:W-:Y:S01]  /*78f0*/  BSSY.RECONVERGENT B0, `(.L_x_123) ;  /* 0x0000052000007945 */ /* 0x000fe20003800200 */
[----:B------:R-:W-:Y:S02]  /*7900*/  R2UR UR5, R79 ;  /* 0x000000004f0572ca */ /* 0x000fe400000e0000 */
[C---:B-1----:R-:W-:Y:S02]  /*7910*/  SHF.L.U32 R20, R40.reuse, 0x10, RZ ;  /* 0x0000001028147819 */ /* 0x042fe400000006ff */
[----:B------:R-:W-:Y:S02]  /*7920*/  LOP3.LUT R36, R40, 0xffff0000, RZ, 0xc0, !PT ;  /* 0xffff000028247812 */ /* 0x000fe400078ec0ff */
[C---:B------:R-:W-:Y:S02]  /*7930*/  SHF.L.U32 R21, R41.reuse, 0x10, RZ ;  /* 0x0000001029157819 */ /* 0x040fe400000006ff */
[----:B------:R-:W-:Y:S02]  /*7940*/  LOP3.LUT R38, R41, 0xffff0000, RZ, 0xc0, !PT ;  /* 0xffff000029267812 */ /* 0x000fe400078ec0ff */
[C---:B------:R-:W-:Y:S01]  /*7950*/  SHF.L.U32 R37, R42.reuse, 0x10, RZ ;  /* 0x000000102a257819 */ /* 0x040fe200000006ff */
[----:B------:R-:W1:Y:S01]  /*7960*/  LDTM.16dp256bit.x4 R4, tmem[UR4+0x60] ;  /* 0x00006004000479ee */ /* 0x000e620008120000 */
[----:B------:R-:W-:Y:S01]  /*7970*/  LOP3.LUT R40, R42, 0xffff0000, RZ, 0xc0, !PT ;  /* 0xffff00002a287812 */ /* 0x000fe200078ec0ff */
[----:B------:R-:W-:Y:S01]  /*7980*/  NOP ;  /* 0x0000000000007918 */ /* 0x000fe20000000000 */
[C---:B------:R-:W-:Y:S01]  /*7990*/  SHF.L.U32 R39, R43.reuse, 0x10, RZ ;  /* 0x000000102b277819 */ /* 0x040fe200000006ff */
[----:B------:R-:W-:Y:S01]  /*79a0*/  UIADD3 UR5, UPT, UPT, UR5, 0xd0, URZ ;  /* 0x000000d005057890 */ /* 0x000fe2000fffe0ff */
[----:B------:R-:W-:Y:S02]  /*79b0*/  LOP3.LUT R41, R43, 0xffff0000, RZ, 0xc0, !PT ;  /* 0xffff00002b297812 */ /* 0x000fe400078ec0ff */
[C---:B------:R-:W-:Y:S01]  /*79c0*/  SHF.L.U32 R42, R48.reuse, 0x10, RZ ;  /* 0x00000010302a7819 */ /* 0x040fe200000006ff */
[----:B------:R-:W-:Y:S01]  /*79d0*/  UPRMT UR5, UR37, 0x654, UR5 ;  /* 0x0000065425057896 */ /* 0x000fe20008000005 */
[----:B------:R-:W-:Y:S02]  /*79e0*/  LOP3.LUT R43, R48, 0xffff0000, RZ, 0xc0, !PT ;  /* 0xffff0000302b7812 */ /* 0x000fe400078ec0ff */
[C---:B------:R-:W-:Y:S02]  /*79f0*/  SHF.L.U32 R44, R49.reuse, 0x10, RZ ;  /* 0x00000010312c7819 */ /* 0x040fe400000006ff */
[----:B------:R-:W-:Y:S02]  /*7a00*/  LOP3.LUT R46, R49, 0xffff0000, RZ, 0xc0, !PT ;  /* 0xffff0000312e7812 */ /* 0x000fe400078ec0ff */
[C---:B------:R-:W-:Y:S02]  /*7a10*/  SHF.L.U32 R45, R50.reuse, 0x10, RZ ;  /* 0x00000010322d7819 */ /* 0x040fe400000006ff */
[----:B-1----:R-:W-:Y:S01]  /*7a20*/  SYNCS.ARRIVE.TRANS64.RED.A1T0 RZ, [UR5], RZ ;  /* 0x000000ffffff79a7 */ /* 0x002fe20008100405 */
[----:B------:R-:W-:Y:S02]  /*7a30*/  LOP3.LUT R48, R50, 0xffff0000, RZ, 0xc0, !PT ;  /* 0xffff000032307812 */ /* 0x000fe400078ec0ff */
[C---:B------:R-:W-:Y:S02]  /*7a40*/  SHF.L.U32 R47, R51.reuse, 0x10, RZ ;  /* 0x00000010332f7819 */ /* 0x040fe400000006ff */
[----:B------:R-:W-:Y:S01]  /*7a50*/  LOP3.LUT R50, R51, 0xffff0000, RZ, 0xc0, !PT ;  /* 0xffff000033327812 */ /* 0x000fe200078ec0ff */
[C---:B------:R-:W-:Y:S01]  /*7a60*/  FMUL R4, R33.reuse, R4 ;  /* 0x0000000421047220 */ /* 0x040fe20000400000 */
[C---:B------:R-:W-:Y:S01]  /*7a70*/  FMUL R5, R33.reuse, R5 ;  /* 0x0000000521057220 */ /* 0x040fe20000400000 */
[C---:B------:R-:W-:Y:S01]  /*7a80*/  FMUL R6, R33.reuse, R6 ;  /* 0x0000000621067220 */ /* 0x040fe20000400000 */
[----:B------:R-:W-:Y:S01]  /*7a90*/  FMUL R7, R33, R7 ;  /* 0x0000000721077220 */ /* 0x000fe20000400000 */
[C---:B------:R-:W-:Y:S01]  /*7aa0*/  FFMA R4, R35.reuse, R20, R4 ;  /* 0x0000001423047223 */ /* 0x040fe20000000004 */
[C---:B------:R-:W-:Y:S01]  /*7ab0*/  FFMA R5, R35.reuse, R36, R5 ;  /* 0x0000002423057223 */ /* 0x040fe20000000005 */
[C---:B------:R-:W-:Y:S01]  /*7ac0*/  FFMA R6, R35.reuse, R21, R6 ;  /* 0x0000001523067223 */ /* 0x040fe20000000006 */
[----:B------:R-:W-:Y:S01]  /*7ad0*/  FFMA R7, R35, R38, R7 ;  /* 0x0000002623077223 */ /* 0x000fe20000000007 */
[C---:B------:R-:W-:Y:S01]  /*7ae0*/  FMUL R8, R33.reuse, R8 ;  /* 0x0000000821087220 */ /* 0x040fe20000400000 */
[----:B------:R-:W-:Y:S01]  /*7af0*/  FMUL R9, R33, R9 ;  /* 0x0000000921097220 */ /* 0x000fe20000400000 */
[----:B---3--:R-:W-:Y:S01]  /*7b00*/  F2FP.BF16.F32.PACK_AB R80, R5, R4 ;  /* 0x000000040550723e */ /* 0x008fe200000010ff */
[----:B------:R-:W-:Y:S01]  /*7b10*/  FMUL R0, R33, R10 ;  /* 0x0000000a21007220 */ /* 0x000fe20000400000 */
[----:B------:R-:W-:Y:S01]  /*7b20*/  F2FP.BF16.F32.PACK_AB R81, R7, R6 ;  /* 0x000000060751723e */ /* 0x000fe200000010ff */
[C---:B------:R-:W-:Y:S01]  /*7b30*/  FFMA R8, R35.reuse, R37, R8 ;  /* 0x0000002523087223 */ /* 0x040fe20000000008 */
[----:B------:R-:W-:Y:S01]  /*7b40*/  FFMA R9, R35, R40, R9 ;  /* 0x0000002823097223 */ /* 0x000fe20000000009 */
[C---:B------:R-:W-:Y:S01]  /*7b50*/  FMUL R2, R33.reuse, R11 ;  /* 0x0000000b21027220 */ /* 0x040fe20000400000 */
[C---:B--2---:R-:W-:Y:S01]  /*7b60*/  FMUL R3, R33.reuse, R12 ;  /* 0x0000000c21037220 */ /* 0x044fe20000400000 */
[----:B------:R-:W-:Y:S01]  /*7b70*/  FMUL R10, R33, R13 ;  /* 0x0000000d210a7220 */ /* 0x000fe20000400000 */
[----:B------:R-:W-:Y:S01]  /*7b80*/  FFMA R0, R35, R39, R0 ;  /* 0x0000002723007223 */ /* 0x000fe20000000000 */
        /* <DEDUP_REMOVED lines=40> */
.L_x_124:
[----:B------:R-:W-:Y:S05]  /*7e10*/  BSYNC.RECONVERGENT B0 ;  /* 0x0000000000007941 */ /* 0x000fea0003800200 */
.L_x_123:
[----:B------:R-:W-:Y:S01]  /*7e20*/  BAR.SYNC.DEFER_BLOCKING 0x1, 0x80 ;  /* 0x0042000000007b1d */ /* 0x000fe20000010000 */
[----:B------:R-:W-:Y:S01]  /*7e30*/  UISETP.NE.AND UP0, UPT, UR49, -0x4, UPT ;  /* 0xfffffffc3100788c */ /* 0x000fe2000bf05270 */
[----:B------:R-:W-:Y:S08]  /*7e40*/  IADD3 R0, PT, PT, R30, 0x1, RZ ;  /* 0x000000011e007810 */ /* 0x000ff00007ffe0ff */
[----:B------:R-:W-:Y:S05]  /*7e50*/  BRA.U !UP0, `(.L_x_125) ;  /* 0x0000000108287547 */ /* 0x000fea000b800000 */
[----:B------:R-:W-:Y:S01]  /*7e60*/  ISETP.NE.AND P0, PT, R76, RZ, PT ;  /* 0x000000ff4c00720c */ /* 0x000fe20003f05270 */
[----:B------:R-:W-:Y:S01]  /*7e70*/  IMAD.U32 R3, RZ, RZ, UR51 ;  /* 0x00000033ff037e24 */ /* 0x000fe2000f8e00ff */
[----:B------:R-:W-:Y:S01]  /*7e80*/  UIADD3 UR51, UPT, UPT, UR51, 0x1, URZ ;  /* 0x0000000133337890 */ /* 0x000fe2000fffe0ff */
[----:B------:R-:W-:Y:S03]  /*7e90*/  IMAD.U32 R2, RZ, RZ, UR37 ;  /* 0x00000025ff027e24 */ /* 0x000fe6000f8e00ff */
[----:B------:R-:W-:Y:S04]  /*7ea0*/  UISETP.NE.AND UP0, UPT, UR51, 0x4, UPT ;  /* 0x000000043300788c */ /* 0x000fe8000bf05270 */
[----:B------:R-:W-:Y:S03]  /*7eb0*/  USEL UR51, UR51, URZ, UP0 ;  /* 0x000000ff33337287 */ /* 0x000fe60008000000 */
[----:B------:R-:W-:Y:S05]  /*7ec0*/  @P0 LEA R3, R3, UR48, 0x3 ;  /* 0x0000003003030c11 */ /* 0x000fea000f8e18ff */
[----:B------:R-:W-:Y:S05]  /*7ed0*/  @P0 VIADD R3, R3, 0x60 ;  /* 0x0000006003030836 */ /* 0x000fea0000000000 */
[----:B------:R-:W-:Y:S04]  /*7ee0*/  @P0 PRMT R2, R2, 0x654, R3 ;  /* 0x0000065402020816 */ /* 0x000fe80000000003 */
[----:B------:R2:W-:Y:S03]  /*7ef0*/  @P0 SYNCS.ARRIVE.TRANS64.RED.A1T0 RZ, [R2+URZ], RZ ;  /* 0x000000ff02ff09a7 */ /* 0x0005e600081004ff */
.L_x_125:
[----:B------:R-:W-:Y:S01]  /*7f00*/  ISETP.NE.AND P2, PT, R73, RZ, PT ;  /* 0x000000ff4900720c */ /* 0x000fe20003f45270 */
[----:B------:R-:W-:Y:S01]  /*7f10*/  UIADD3 UR49, UPT, UPT, UR49, 0x4, URZ ;  /* 0x0000000431317890 */ /* 0x000fe2000fffe0ff */
[----:B------:R-:W-:Y:S01]  /*7f20*/  ISETP.NE.AND P0, PT, R75, 0x2, PT ;  /* 0x000000024b00780c */ /* 0x000fe20003f05270 */
[----:B------:R-:W-:Y:S01]  /*7f30*/  IMAD.IADD R20, R29, 0x1, R58 ;  /* 0x000000011d147824 */ /* 0x000fe200078e023a */
[----:B------:R-:W-:Y:S01]  /*7f40*/  ISETP.NE.AND P1, PT, R0, 0x4, PT ;  /* 0x000000040000780c */ /* 0x000fe20003f25270 */
[----:B------:R-:W-:Y:S01]  /*7f50*/  IMAD.IADD R21, R31, 0x1, R60 ;  /* 0x000000011f157824 */ /* 0x000fe200078e023c */
[----:B------:R-:W-:Y:S02]  /*7f60*/  SEL R3, RZ, 0x1, P0 ;  /* 0x00000001ff037807 */ /* 0x000fe40000000000 */
[----:B--2---:R-:W-:Y:S02]  /*7f70*/  SEL R2, RZ, 0x1, P1 ;  /* 0x00000001ff027807 */ /* 0x004fe40000800000 */
[----:B------:R-:W-:Y:S02]  /*7f80*/  LOP3.LUT R68, R68, R3, RZ, 0x3c, !PT ;  /* 0x0000000344447212 */ /* 0x000fe400078e3cff */
[----:B------:R-:W-:Y:S02]  /*7f90*/  LOP3.LUT R69, R69, R2, RZ, 0x3c, !PT ;  /* 0x0000000245457212 */ /* 0x000fe400078e3cff */
[----:B------:R-:W-:Y:S02]  /*7fa0*/  @P2 R2UR UR36, R67 ;  /* 0x00000000432422ca */ /* 0x000fe400000e0000 */
[----:B------:R-:W-:Y:S02]  /*7fb0*/  SEL R75, R75, RZ, P0 ;  /* 0x000000ff4b4b7207 */ /* 0x000fe40000000000 */
[----:B------:R-:W-:Y:S01]  /*7fc0*/  SEL R30, R0, RZ, P1 ;  /* 0x000000ff001e7207 */ /* 0x000fe20000800000 */
[----:B------:R-:W-:Y:S10]  /*7fd0*/  @P2 BRA `(.L_x_126) ;  /* 0xffffffd000182947 */ /* 0x000ff4000383ffff */
[----:B------:R-:W-:-:S09]  /*7fe0*/  UISETP.NE.AND UP0, UPT, UR50, URZ, UPT ;  /* 0x000000ff3200728c */ /* 0x000fd2000bf05270 */
[----:B------:R-:W-:Y:S05]  /*7ff0*/  BRA.U !UP0, `(.L_x_127) ;  /* 0x0000000108487547 */ /* 0x000fea000b800000 */
[----:B------:R-:W2:Y:S02]  /*8000*/  LDCU.64 UR4, c[0x0][0x890] ;  /* 0x00011200ff0477ac */ /* 0x000ea40008000a00 */
[----:B--2---:R-:W-:-:S04]  /*8010*/  UISETP.NE.U32.AND UP0, UPT, UR4, URZ, UPT ;  /* 0x000000ff0400728c */ /* 0x004fc8000bf05070 */
[----:B------:R-:W-:-:S09]  /*8020*/  UISETP.NE.AND.EX UP0, UPT, UR5, URZ, UPT, UP0 ;  /* 0x000000ff0500728c */ /* 0x000fd2000bf05300 */
[----:B------:R-:W-:Y:S05]  /*8030*/  BRA.U UP0, `(.L_x_128) ;  /* 0x00000001000c7547 */ /* 0x000fea000b800000 */
[----:B------:R-:W-:-:S13]  /*8040*/  FSETP.NEU.AND P0, PT, R35, RZ, PT ;  /* 0x000000ff2300720b */ /* 0x000fda0003f0d000 */
[----:B------:R-:W-:Y:S05]  /*8050*/  @!P0 EXIT ;  /* 0x000000000000894d */ /* 0x000fea0003800000 */
[----:B------:R-:W-:Y:S05]  /*8060*/  BRA `(.L_x_127) ;  /* 0x00000000002c7947 */ /* 0x000fea0003800000 */
.L_x_128:
[----:B------:R-:W-:Y:S01]  /*8070*/  ISETP.NE.AND P0, PT, R74, RZ, PT ;  /* 0x000000ff4a00720c */ /* 0x000fe20003f05270 */
[----:B------:R-:W-:-:S12]  /*8080*/  BSSY.RECONVERGENT B0, `(.L_x_127) ;  /* 0x0000009000007945 */ /* 0x000fd80003800200 */
[----:B------:R-:W-:Y:S05]  /*8090*/  @P0 BRA `(.L_x_129) ;  /* 0x0000000000140947 */ /* 0x000fea0003800000 */
[----:B------:R-:W2:Y:S02]  /*80a0*/  LDCU.64 UR4, c[0x0][0x888] ;  /* 0x00011100ff0477ac */ /* 0x000ea40008000a00 */
[----:B--2---:R-:W-:-:S04]  /*80b0*/  ISETP.NE.U32.AND P0, PT, RZ, UR4, PT ;  /* 0x00000004ff007c0c */ /* 0x004fc8000bf05070 */
[----:B------:R-:W-:-:S13]  /*80c0*/  ISETP.NE.AND.EX P0, PT, RZ, UR5, PT, P0 ;  /* 0x00000005ff007c0c */ /* 0x000fda000bf05300 */
[----:B------:R-:W-:Y:S05]  /*80d0*/  @!P0 EXIT ;  /* 0x000000000000894d */ /* 0x000fea0003800000 */
[----:B------:R-:W-:Y:S05]  /*80e0*/  BRA `(.L_x_130) ;  /* 0x0000000000087947 */ /* 0x000fea0003800000 */
.L_x_129:
[----:B------:R-:W-:-:S13]  /*80f0*/  FSETP.NEU.AND P0, PT, R35, RZ, PT ;  /* 0x000000ff2300720b */ /* 0x000fda0003f0d000 */
[----:B------:R-:W-:Y:S05]  /*8100*/  @!P0 EXIT ;  /* 0x000000000000894d */ /* 0x000fea0003800000 */
.L_x_130:
[----:B------:R-:W-:Y:S05]  /*8110*/  BSYNC.RECONVERGENT B0 ;  /* 0x0000000000007941 */ /* 0x000fea0003800200 */
.L_x_127:
[----:B------:R-:W-:Y:S01]  /*8120*/  ULEA UR4, UR51, UR48, 0x3 ;  /* 0x0000003033047291 */ /* 0x000fe2000f8e18ff */
[----:B------:R-:W-:-:S04]  /*8130*/  DEPBAR.LE SB0, 0x0 ;  /* 0x000080000000791a */ /* 0x000fc80000000000 */
[----:B------:R-:W-:-:S04]  /*8140*/  UIADD3 UR4, UPT, UPT, UR4, 0x60, URZ ;  /* 0x0000006004047890 */ /* 0x000fc8000fffe0ff */
[----:B------:R-:W-:-:S09]  /*8150*/  UPRMT UR4, UR37, 0x654, UR4 ;  /* 0x0000065425047896 */ /* 0x000fd20008000004 */
[----:B------:R-:W-:Y:S01]  /*8160*/  SYNCS.ARRIVE.TRANS64.RED.A1T0 RZ, [UR4], RZ ;  /* 0x000000ffffff79a7 */ /* 0x000fe20008100404 */
[----:B------:R-:W-:Y:S05]  /*8170*/  EXIT ;  /* 0x000000000000794d */ /* 0x000fea0003800000 */
.L_x_19:
[----:B--2---:R2:W1:Y:S02]  /*8180*/  SYNCS.PHASECHK.TRANS64.TRYWAIT P0, [R3+URZ+0x100], R2 ;  /* 0x00010002030075a7 */ /* 0x00446400080011ff */
[----:B-1----:R-:W-:Y:S05]  /*8190*/  @!P0 NANOSLEEP.SYNCS 0x989680 ;  /* 0x009896800000895d */ /* 0x002fea0003900000 */
[----:B------:R-:W1:Y:S02]  /*81a0*/  @!P0 SYNCS.PHASECHK.TRANS64 P0, [R3+URZ+0x100], R2 ;  /* 0x00010002030085a7 */ /* 0x000e6400080010ff */
[----:B-1----:R-:W-:Y:S05]  /*81b0*/  @!P0 BRA `(.L_x_19) ;  /* 0xfffffffc00f08947 */ /* 0x002fea000383ffff */
[----:B------:R-:W-:Y:S05]  /*81c0*/  BRA `(.L_x_131) ;  /* 0xffffff9400087947 */ /* 0x000fea000383ffff */
.L_x_22:
[----:B-1----:R-:W-:-:S07]  /*81d0*/  MOV R2, UR33 ;  /* 0x0000002100027c02 */ /* 0x002fce0008000f00 */
.L_x_132:
[----:B-1----:R1:W2:Y:S02]  /*81e0*/  SYNCS.PHASECHK.TRANS64.TRYWAIT P0, [R2+URZ+0x20], R5 ;  /* 0x00002005020075a7 */ /* 0x0022a400080011ff */
[----:B--2---:R-:W-:Y:S05]  /*81f0*/  @!P0 NANOSLEEP.SYNCS 0x989680 ;  /* 0x009896800000895d */ /* 0x004fea0003900000 */
[----:B------:R-:W2:Y:S02]  /*8200*/  @!P0 SYNCS.PHASECHK.TRANS64 P0, [R2+URZ+0x20], R5 ;  /* 0x00002005020085a7 */ /* 0x000ea400080010ff */
[----:B--2---:R-:W-:Y:S05]  /*8210*/  @!P0 BRA `(.L_x_132) ;  /* 0xfffffffc00f08947 */ /* 0x004fea000383ffff */
[----:B------:R-:W-:Y:S05]  /*8220*/  BRA `(.L_x_21) ;  /* 0xffffff9400587947 */ /* 0x000fea000383ffff */
.L_x_28:
[----:B-1----:R-:W-:-:S07]  /*8230*/  MOV R2, UR33 ;  /* 0x0000002100027c02 */ /* 0x002fce0008000f00 */
.L_x_133:
[----:B-1----:R1:W2:Y:S02]  /*8240*/  SYNCS.PHASECHK.TRANS64.TRYWAIT P0, [R2+URZ+0x20], R5 ;  /* 0x00002005020075a7 */ /* 0x0022a400080011ff */
[----:B--2---:R-:W-:Y:S05]  /*8250*/  @!P0 NANOSLEEP.SYNCS 0x989680 ;  /* 0x009896800000895d */ /* 0x004fea0003900000 */
[----:B------:R-:W2:Y:S02]  /*8260*/  @!P0 SYNCS.PHASECHK.TRANS64 P0, [R2+URZ+0x20], R5 ;  /* 0x00002005020085a7 */ /* 0x000ea400080010ff */
[----:B--2---:R-:W-:Y:S05]  /*8270*/  @!P0 BRA `(.L_x_133) ;  /* 0xfffffffc00f08947 */ /* 0x004fea000383ffff */
[----:B------:R-:W-:Y:S05]  /*8280*/  BRA `(.L_x_27) ;  /* 0xffffff9800307947 */ /* 0x000fea000383ffff */
.L_x_32:
[----:B-1----:R1:W2:Y:S02]  /*8290*/  SYNCS.PHASECHK.TRANS64.TRYWAIT P0, [R2+URZ+0x90], R3 ;  /* 0x00009003020075a7 */ /* 0x0022a400080011ff */
[----:B--2---:R-:W-:Y:S05]  /*82a0*/  @!P0 NANOSLEEP.SYNCS 0x989680 ;  /* 0x009896800000895d */ /* 0x004fea0003900000 */
[----:B------:R-:W2:Y:S02]  /*82b0*/  @!P0 SYNCS.PHASECHK.TRANS64 P0, [R2+URZ+0x90], R3 ;  /* 0x00009003020085a7 */ /* 0x000ea400080010ff */
[----:B--2---:R-:W-:Y:S05]  /*82c0*/  @!P0 BRA `(.L_x_32) ;  /* 0xfffffffc00f08947 */ /* 0x004fea000383ffff */
[----:B------:R-:W-:Y:S05]  /*82d0*/  BRA `(.L_x_134) ;  /* 0xffffff9800e87947 */ /* 0x000fea000383ffff */
.L_x_36:
[----:B----4-:R-:W-:-:S07]  /*82e0*/  MOV R0, UR5 ;  /* 0x0000000500007c02 */ /* 0x010fce0008000f00 */
.L_x_135:
[----:B-1----:R1:W2:Y:S02]  /*82f0*/  SYNCS.PHASECHK.TRANS64.TRYWAIT P0, [R0+URZ], R3 ;  /* 0x00000003000075a7 */ /* 0x0022a400080011ff */
[----:B--2---:R-:W-:Y:S05]  /*8300*/  @!P0 NANOSLEEP.SYNCS 0x989680 ;  /* 0x009896800000895d */ /* 0x004fea0003900000 */
[----:B------:R-:W2:Y:S02]  /*8310*/  @!P0 SYNCS.PHASECHK.TRANS64 P0, [R0+URZ], R3 ;  /* 0x00000003000085a7 */ /* 0x000ea400080010ff */
[----:B--2---:R-:W-:Y:S05]  /*8320*/  @!P0 BRA `(.L_x_135) ;  /* 0xfffffffc00f08947 */ /* 0x004fea000383ffff */
[----:B------:R-:W-:Y:S05]  /*8330*/  BRA `(.L_x_136) ;  /* 0xffffffa000587947 */ /* 0x000fea000383ffff */
.L_x_37:
[----:B----4-:R-:W-:-:S07]  /*8340*/  MOV R0, UR5 ;  /* 0x0000000500007c02 */ /* 0x010fce0008000f00 */
.L_x_137:
[----:B-1----:R1:W2:Y:S02]  /*8350*/  SYNCS.PHASECHK.TRANS64.TRYWAIT P0, [R0+URZ], R3 ;  /* 0x00000003000075a7 */ /* 0x0022a400080011ff */
[----:B--2---:R-:W-:Y:S05]  /*8360*/  @!P0 NANOSLEEP.SYNCS 0x989680 ;  /* 0x009896800000895d */ /* 0x004fea0003900000 */
[----:B------:R-:W2:Y:S02]  /*8370*/  @!P0 SYNCS.PHASECHK.TRANS64 P0, [R0+URZ], R3 ;  /* 0x00000003000085a7 */ /* 0x000ea400080010ff */
[----:B--2---:R-:W-:Y:S05]  /*8380*/  @!P0 BRA `(.L_x_137) ;  /* 0xfffffffc00f08947 */ /* 0x004fea000383ffff */
[----:B------:R-:W-:Y:S05]  /*8390*/  BRA `(.L_x_138) ;  /* 0xffffffa000647947 */ /* 0x000fea000383ffff */
.L_x_38:
[----:B----4-:R-:W-:-:S07]  /*83a0*/  MOV R0, UR5 ;  /* 0x0000000500007c02 */ /* 0x010fce0008000f00 */
.L_x_139:
[----:B-1----:R1:W2:Y:S02]  /*83b0*/  SYNCS.PHASECHK.TRANS64.TRYWAIT P0, [R0+URZ], R3 ;  /* 0x00000003000075a7 */ /* 0x0022a400080011ff */
[----:B--2---:R-:W-:Y:S05]  /*83c0*/  @!P0 NANOSLEEP.SYNCS 0x989680 ;  /* 0x009896800000895d */ /* 0x004fea0003900000 */
[----:B------:R-:W2:Y:S02]  /*83d0*/  @!P0 SYNCS.PHASECHK.TRANS64 P0, [R0+URZ], R3 ;  /* 0x00000003000085a7 */ /* 0x000ea400080010ff */
[----:B--2---:R-:W-:Y:S05]  /*83e0*/  @!P0 BRA `(.L_x_139) ;  /* 0xfffffffc00f08947 */ /* 0x004fea000383ffff */
[----:B------:R-:W-:Y:S05]  /*83f0*/  BRA `(.L_x_140) ;  /* 0xffffffa000707947 */ /* 0x000fea000383ffff */
.L_x_41:
[----:B-1----:R1:W2:Y:S02]  /*8400*/  SYNCS.PHASECHK.TRANS64.TRYWAIT P0, [R0+URZ+0xf0], R5 ;  /* 0x0000f005000075a7 */ /* 0x0022a400080011ff */
[----:B--2---:R-:W-:Y:S05]  /*8410*/  @!P0 NANOSLEEP.SYNCS 0x989680 ;  /* 0x009896800000895d */ /* 0x004fea0003900000 */
[----:B------:R-:W2:Y:S02]  /*8420*/  @!P0 SYNCS.PHASECHK.TRANS64 P0, [R0+URZ+0xf0], R5 ;  /* 0x0000f005000085a7 */ /* 0x000ea400080010ff */
[----:B--2---:R-:W-:Y:S05]  /*8430*/  @!P0 BRA `(.L_x_41) ;  /* 0xfffffffc00f08947 */ /* 0x004fea000383ffff */
[----:B------:R-:W-:Y:S05]  /*8440*/  BRA `(.L_x_141) ;  /* 0xffffffa000cc7947 */ /* 0x000fea000383ffff */
.L_x_42:
[----:B------:R-:W-:-:S07]  /*8450*/  MOV R0, UR5 ;  /* 0x0000000500007c02 */ /* 0x000fce0008000f00 */
.L_x_142:
[----:B-1----:R1:W2:Y:S02]  /*8460*/  SYNCS.PHASECHK.TRANS64.TRYWAIT P0, [R0+URZ+0xa0], R5 ;  /* 0x0000a005000075a7 */ /* 0x0022a400080011ff */
[----:B--2---:R-:W-:Y:S05]  /*8470*/  @!P0 NANOSLEEP.SYNCS 0x989680 ;  /* 0x009896800000895d */ /* 0x004fea0003900000 */
[----:B------:R-:W2:Y:S02]  /*8480*/  @!P0 SYNCS.PHASECHK.TRANS64 P0, [R0+URZ+0xa0], R5 ;  /* 0x0000a005000085a7 */ /* 0x000ea400080010ff */
[----:B--2---:R-:W-:Y:S05]  /*8490*/  @!P0 BRA `(.L_x_142) ;  /* 0xfffffffc00f08947 */ /* 0x004fea000383ffff */
[----:B------:R-:W-:Y:S05]  /*84a0*/  BRA `(.L_x_143) ;  /* 0xffffffa000dc7947 */ /* 0x000fea000383ffff */
.L_x_43:
[----:B-1----:R1:W2:Y:S02]  /*84b0*/  SYNCS.PHASECHK.TRANS64.TRYWAIT P1, [R0+URZ+0x90], R5 ;  /* 0x00009005000075a7 */ /* 0x0022a400080211ff */
[----:B--2---:R-:W-:Y:S05]  /*84c0*/  @!P1 NANOSLEEP.SYNCS 0x989680 ;  /* 0x009896800000995d */ /* 0x004fea0003900000 */
[----:B------:R-:W2:Y:S02]  /*84d0*/  @!P1 SYNCS.PHASECHK.TRANS64 P1, [R0+URZ+0x90], R5 ;  /* 0x00009005000095a7 */ /* 0x000ea400080210ff */
[----:B--2---:R-:W-:Y:S05]  /*84e0*/  @!P1 BRA `(.L_x_43) ;  /* 0xfffffffc00f09947 */ /* 0x004fea000383ffff */
[----:B------:R-:W-:Y:S05]  /*84f0*/  BRA `(.L_x_144) ;  /* 0xffffffa4000c7947 */ /* 0x000fea000383ffff */
.L_x_46:
[----:B------:R-:W-:-:S07]  /*8500*/  MOV R0, UR5 ;  /* 0x0000000500007c02 */ /* 0x000fce0008000f00 */
.L_x_145:
[----:B-1----:R1:W2:Y:S02]  /*8510*/  SYNCS.PHASECHK.TRANS64.TRYWAIT P0, [R0+URZ+0xa0], R3 ;  /* 0x0000a003000075a7 */ /* 0x0022a400080011ff */
[----:B--2---:R-:W-:Y:S05]  /*8520*/  @!P0 NANOSLEEP.SYNCS 0x989680 ;  /* 0x009896800000895d */ /* 0x004fea0003900000 */
[----:B------:R-:W2:Y:S02]  /*8530*/  @!P0 SYNCS.PHASECHK.TRANS64 P0, [R0+URZ+0xa0], R3 ;  /* 0x0000a003000085a7 */ /* 0x000ea400080010ff */
[----:B--2---:R-:W-:Y:S05]  /*8540*/  @!P0 BRA `(.L_x_145) ;  /* 0xfffffffc00f08947 */ /* 0x004fea000383ffff */
[----:B------:R-:W-:Y:S05]  /*8550*/  BRA `(.L_x_45) ;  /* 0xffffffa400607947 */ /* 0x000fea000383ffff */
.L_x_53:
[----:B-1----:R1:W2:Y:S02]  /*8560*/  SYNCS.PHASECHK.TRANS64.TRYWAIT P1, [R0+URZ+0x90], R5 ;  /* 0x00009005000075a7 */ /* 0x0022a400080211ff */
[----:B--2---:R-:W-:Y:S05]  /*8570*/  @!P1 NANOSLEEP.SYNCS 0x989680 ;  /* 0x009896800000995d */ /* 0x004fea0003900000 */
[----:B------:R-:W2:Y:S02]  /*8580*/  @!P1 SYNCS.PHASECHK.TRANS64 P1, [R0+URZ+0x90], R5 ;  /* 0x00009005000095a7 */ /* 0x000ea400080210ff */
[----:B--2---:R-:W-:Y:S05]  /*8590*/  @!P1 BRA `(.L_x_53) ;  /* 0xfffffffc00f09947 */ /* 0x004fea000383ffff */
[----:B------:R-:W-:Y:S05]  /*85a0*/  BRA `(.L_x_146) ;  /* 0xffffffa800f07947 */ /* 0x000fea000383ffff */
.L_x_54:
[----:B------:R-:W-:-:S07]  /*85b0*/  MOV R3, UR6 ;  /* 0x0000000600037c02 */ /* 0x000fce0008000f00 */
.L_x_147:
[----:B-1----:R1:W2:Y:S02]  /*85c0*/  SYNCS.PHASECHK.TRANS64.TRYWAIT P0, [R3+URZ+0xd0], R0 ;  /* 0x0000d000030075a7 */ /* 0x0022a400080011ff */
[----:B--2---:R-:W-:Y:S05]  /*85d0*/  @!P0 NANOSLEEP.SYNCS 0x989680 ;  /* 0x009896800000895d */ /* 0x004fea0003900000 */
[----:B------:R-:W2:Y:S02]  /*85e0*/  @!P0 SYNCS.PHASECHK.TRANS64 P0, [R3+URZ+0xd0], R0 ;  /* 0x0000d000030085a7 */ /* 0x000ea400080010ff */
[----:B--2---:R-:W-:Y:S05]  /*85f0*/  @!P0 BRA `(.L_x_147) ;  /* 0xfffffffc00f08947 */ /* 0x004fea000383ffff */
[----:B------:R-:W-:Y:S05]  /*8600*/  BRA `(.L_x_148) ;  /* 0xffffffac00407947 */ /* 0x000fea000383ffff */
.L_x_57:
[----:B------:R-:W-:Y:S07]  /*8610*/  MOV R0, UR11 ;  /* 0x0000000b00007c02 */ /* 0x000fee0008000f00 */
.L_x_149:
[----:B-1----:R1:W2:Y:S02]  /*8620*/  SYNCS.PHASECHK.TRANS64.TRYWAIT P0, [R0+URZ], R3 ;  /* 0x00000003000075a7 */ /* 0x0022a400080011ff */
[----:B--2---:R-:W-:Y:S05]  /*8630*/  @!P0 NANOSLEEP.SYNCS 0x989680 ;  /* 0x009896800000895d */ /* 0x004fea0003900000 */
[----:B------:R-:W2:Y:S02]  /*8640*/  @!P0 SYNCS.PHASECHK.TRANS64 P0, [R0+URZ], R3 ;  /* 0x00000003000085a7 */ /* 0x000ea400080010ff */
[----:B--2---:R-:W-:Y:S05]  /*8650*/  @!P0 BRA `(.L_x_149) ;  /* 0xfffffffc00f08947 */ /* 0x004fea000383ffff */
[----:B------:R-:W-:Y:S05]  /*8660*/  BRA `(.L_x_56) ;  /* 0xffffffac005c7947 */ /* 0x000fea000383ffff */
.L_x_60:
[----:B------:R-:W-:-:S07]  /*8670*/  MOV R0, UR6 ;  /* 0x0000000600007c02 */ /* 0x000fce0008000f00 */
.L_x_150:
[----:B--2---:R2:W4:Y:S02]  /*8680*/  SYNCS.PHASECHK.TRANS64.TRYWAIT P0, [R0+URZ], R3 ;  /* 0x00000003000075a7 */ /* 0x00452400080011ff */
[----:B----4-:R-:W-:Y:S05]  /*8690*/  @!P0 NANOSLEEP.SYNCS 0x989680 ;  /* 0x009896800000895d */ /* 0x010fea0003900000 */
[----:B------:R-:W4:Y:S02]  /*86a0*/  @!P0 SYNCS.PHASECHK.TRANS64 P0, [R0+URZ], R3 ;  /* 0x00000003000085a7 */ /* 0x000f2400080010ff */
[----:B----4-:R-:W-:Y:S05]  /*86b0*/  @!P0 BRA `(.L_x_150) ;  /* 0xfffffffc00f08947 */ /* 0x010fea000383ffff */
[----:B------:R-:W-:Y:S05]  /*86c0*/  BRA `(.L_x_151) ;  /* 0xffffffb000887947 */ /* 0x000fea000383ffff */
.L_x_61:
[----:B------:R-:W-:-:S07]  /*86d0*/  MOV R0, UR6 ;  /* 0x0000000600007c02 */ /* 0x000fce0008000f00 */
.L_x_152:
[----:B-1----:R1:W2:Y:S02]  /*86e0*/  SYNCS.PHASECHK.TRANS64.TRYWAIT P0, [R0+URZ], R3 ;  /* 0x00000003000075a7 */ /* 0x0022a400080011ff */
[----:B--2---:R-:W-:Y:S05]  /*86f0*/  @!P0 NANOSLEEP.SYNCS 0x989680 ;  /* 0x009896800000895d */ /* 0x004fea0003900000 */
[----:B------:R-:W2:Y:S02]  /*8700*/  @!P0 SYNCS.PHASECHK.TRANS64 P0, [R0+URZ], R3 ;  /* 0x00000003000085a7 */ /* 0x000ea400080010ff */
[----:B--2---:R-:W-:Y:S05]  /*8710*/  @!P0 BRA `(.L_x_152) ;  /* 0xfffffffc00f08947 */ /* 0x004fea000383ffff */
[----:B------:R-:W-:Y:S05]  /*8720*/  BRA `(.L_x_153) ;  /* 0xffffffb000947947 */ /* 0x000fea000383ffff */
.L_x_62:
[----:B------:R-:W-:-:S07]  /*8730*/  MOV R0, UR6 ;  /* 0x0000000600007c02 */ /* 0x000fce0008000f00 */
.L_x_154:
[----:B-1----:R1:W2:Y:S02]  /*8740*/  SYNCS.PHASECHK.TRANS64.TRYWAIT P0, [R0+URZ], R3 ;  /* 0x00000003000075a7 */ /* 0x0022a400080011ff */
[----:B--2---:R-:W-:Y:S05]  /*8750*/  @!P0 NANOSLEEP.SYNCS 0x989680 ;  /* 0x009896800000895d */ /* 0x004fea0003900000 */
[----:B------:R-:W2:Y:S02]  /*8760*/  @!P0 SYNCS.PHASECHK.TRANS64 P0, [R0+URZ], R3 ;  /* 0x00000003000085a7 */ /* 0x000ea400080010ff */
[----:B--2---:R-:W-:Y:S05]  /*8770*/  @!P0 BRA `(.L_x_154) ;  /* 0xfffffffc00f08947 */ /* 0x004fea000383ffff */
[----:B------:R-:W-:Y:S05]  /*8780*/  BRA `(.L_x_155) ;  /* 0xffffffb000a07947 */ /* 0x000fea000383ffff */
.L_x_63:
[----:B------:R-:W-:-:S07]  /*8790*/  MOV R0, UR7 ;  /* 0x0000000700007c02 */ /* 0x000fce0008000f00 */
.L_x_156:
[----:B-1----:R1:W2:Y:S02]  /*87a0*/  SYNCS.PHASECHK.TRANS64.TRYWAIT P0, [R0+URZ], R3 ;  /* 0x00000003000075a7 */ /* 0x0022a400080011ff */
[----:B--2---:R-:W-:Y:S05]  /*87b0*/  @!P0 NANOSLEEP.SYNCS 0x989680 ;  /* 0x009896800000895d */ /* 0x004fea0003900000 */
[----:B------:R-:W2:Y:S02]  /*87c0*/  @!P0 SYNCS.PHASECHK.TRANS64 P0, [R0+URZ], R3 ;  /* 0x00000003000085a7 */ /* 0x000ea400080010ff */
[----:B--2---:R-:W-:Y:S05]  /*87d0*/  @!P0 BRA `(.L_x_156) ;  /* 0xfffffffc00f08947 */ /* 0x004fea000383ffff */
[----:B------:R-:W-:Y:S05]  /*87e0*/  BRA `(.L_x_157) ;  /* 0xffffffb000ac7947 */ /* 0x000fea000383ffff */
.L_x_68:
[----:B--2---:R2:W3:Y:S02]  /*87f0*/  SYNCS.PHASECHK.TRANS64.TRYWAIT P0, [R0+URZ+0x90], R3 ;  /* 0x00009003000075a7 */ /* 0x0044e400080011ff */
[----:B---3--:R-:W-:Y:S05]  /*8800*/  @!P0 NANOSLEEP.SYNCS 0x989680 ;  /* 0x009896800000895d */ /* 0x008fea0003900000 */
[----:B------:R-:W3:Y:S02]  /*8810*/  @!P0 SYNCS.PHASECHK.TRANS64 P0, [R0+URZ+0x90], R3 ;  /* 0x00009003000085a7 */ /* 0x000ee400080010ff */
[----:B---3--:R-:W-:Y:S05]  /*8820*/  @!P0 BRA `(.L_x_68) ;  /* 0xfffffffc00f08947 */ /* 0x008fea000383ffff */
[----:B------:R-:W-:Y:S05]  /*8830*/  BRA `(.L_x_158) ;  /* 0xffffffb400b87947 */ /* 0x000fea000383ffff */
.L_x_71:
[----:B------:R-:W-:Y:S07]  /*8840*/  MOV R0, UR7 ;  /* 0x0000000700007c02 */ /* 0x000fee0008000f00 */
.L_x_159:
[----:B--2---:R2:W3:Y:S02]  /*8850*/  SYNCS.PHASECHK.TRANS64.TRYWAIT P0, [R0+URZ+0x88], R3 ;  /* 0x00008803000075a7 */ /* 0x0044e400080011ff */
[----:B---3--:R-:W-:Y:S05]  /*8860*/  @!P0 NANOSLEEP.SYNCS 0x989680 ;  /* 0x009896800000895d */ /* 0x008fea0003900000 */
[----:B------:R-:W3:Y:S02]  /*8870*/  @!P0 SYNCS.PHASECHK.TRANS64 P0, [R0+URZ+0x88], R3 ;  /* 0x00008803000085a7 */ /* 0x000ee400080010ff */
[----:B---3--:R-:W-:Y:S05]  /*8880*/  @!P0 BRA `(.L_x_159) ;  /* 0xfffffffc00f08947 */ /* 0x008fea000383ffff */
[----:B------:R-:W-:Y:S05]  /*8890*/  BRA `(.L_x_70) ;  /* 0xffffffb800987947 */ /* 0x000fea000383ffff */
.L_x_74:
[----:B------:R-:W-:Y:S07]  /*88a0*/  MOV R3, UR7 ;  /* 0x0000000700037c02 */ /* 0x000fee0008000f00 */
.L_x_160:
[----:B-1----:R1:W2:Y:S02]  /*88b0*/  SYNCS.PHASECHK.TRANS64.TRYWAIT P0, [R3+URZ+0x60], R12 ;  /* 0x0000600c030075a7 */ /* 0x0022a400080011ff */
[----:B--2---:R-:W-:Y:S05]  /*88c0*/  @!P0 NANOSLEEP.SYNCS 0x989680 ;  /* 0x009896800000895d */ /* 0x004fea0003900000 */
[----:B------:R-:W2:Y:S02]  /*88d0*/  @!P0 SYNCS.PHASECHK.TRANS64 P0, [R3+URZ+0x60], R12 ;  /* 0x0000600c030085a7 */ /* 0x000ea400080010ff */
[----:B--2---:R-:W-:Y:S05]  /*88e0*/  @!P0 BRA `(.L_x_160) ;  /* 0xfffffffc00f08947 */ /* 0x004fea000383ffff */
[----:B------:R-:W-:Y:S05]  /*88f0*/  BRA `(.L_x_161) ;  /* 0xffffffbc00107947 */ /* 0x000fea000383ffff */
.L_x_75:
[----:B-1----:R-:W-:Y:S07]  /*8900*/  MOV R3, UR7 ;  /* 0x0000000700037c02 */ /* 0x002fee0008000f00 */
.L_x_162:
[----:B-1----:R1:W2:Y:S02]  /*8910*/  SYNCS.PHASECHK.TRANS64.TRYWAIT P0, [R3+URZ+0x68], R12 ;  /* 0x0000680c030075a7 */ /* 0x0022a400080011ff */
[----:B--2---:R-:W-:Y:S05]  /*8920*/  @!P0 NANOSLEEP.SYNCS 0x989680 ;  /* 0x009896800000895d */ /* 0x004fea0003900000 */
[----:B------:R-:W2:Y:S02]  /*8930*/  @!P0 SYNCS.PHASECHK.TRANS64 P0, [R3+URZ+0x68], R12 ;  /* 0x0000680c030085a7 */ /* 0x000ea400080010ff */
[----:B--2---:R-:W-:Y:S05]  /*8940*/  @!P0 BRA `(.L_x_162) ;  /* 0xfffffffc00f08947 */ /* 0x004fea000383ffff */
[----:B------:R-:W-:Y:S05]  /*8950*/  BRA `(.L_x_163) ;  /* 0xffffffbc004c7947 */ /* 0x000fea000383ffff */
.L_x_76:
[----:B-1----:R-:W-:Y:S07]  /*8960*/  MOV R3, UR7 ;  /* 0x0000000700037c02 */ /* 0x002fee0008000f00 */
.L_x_164:
[----:B-1----:R1:W2:Y:S02]  /*8970*/  SYNCS.PHASECHK.TRANS64.TRYWAIT P0, [R3+URZ+0x70], R12 ;  /* 0x0000700c030075a7 */ /* 0x0022a400080011ff */
[----:B--2---:R-:W-:Y:S05]  /*8980*/  @!P0 NANOSLEEP.SYNCS 0x989680 ;  /* 0x009896800000895d */ /* 0x004fea0003900000 */
[----:B------:R-:W2:Y:S02]  /*8990*/  @!P0 SYNCS.PHASECHK.TRANS64 P0, [R3+URZ+0x70], R12 ;  /* 0x0000700c030085a7 */ /* 0x000ea400080010ff */
[----:B--2---:R-:W-:Y:S05]  /*89a0*/  @!P0 BRA `(.L_x_164) ;  /* 0xfffffffc00f08947 */ /* 0x004fea000383ffff */
[----:B------:R-:W-:Y:S05]  /*89b0*/  BRA `(.L_x_165) ;  /* 0xffffffbc00947947 */ /* 0x000fea000383ffff */
.L_x_77:
[----:B------:R-:W-:Y:S07]  /*89c0*/  MOV R3, UR7 ;  /* 0x0000000700037c02 */ /* 0x000fee0008000f00 */
.L_x_166:
[----:B-1----:R1:W2:Y:S02]  /*89d0*/  SYNCS.PHASECHK.TRANS64.TRYWAIT P0, [R3+URZ+0x78], R12 ;  /* 0x0000780c030075a7 */ /* 0x0022a400080011ff */
[----:B--2---:R-:W-:Y:S05]  /*89e0*/  @!P0 NANOSLEEP.SYNCS 0x989680 ;  /* 0x009896800000895d */ /* 0x004fea0003900000 */
[----:B------:R-:W2:Y:S02]  /*89f0*/  @!P0 SYNCS.PHASECHK.TRANS64 P0, [R3+URZ+0x78], R12 ;  /* 0x0000780c030085a7 */ /* 0x000ea400080010ff */
[----:B--2---:R-:W-:Y:S05]  /*8a00*/  @!P0 BRA `(.L_x_166) ;  /* 0xfffffffc00f08947 */ /* 0x004fea000383ffff */
[----:B------:R-:W-:Y:S05]  /*8a10*/  BRA `(.L_x_167) ;  /* 0xffffffc0001c7947 */ /* 0x000fea000383ffff */
.L_x_79:
[----:B------:R-:W-:-:S07]  /*8a20*/  MOV R0, UR7 ;  /* 0x0000000700007c02 */ /* 0x000fce0008000f00 */
.L_x_168:
[----:B-1----:R1:W3:Y:S02]  /*8a30*/  SYNCS.PHASECHK.TRANS64.TRYWAIT P0, [R0+URZ+0x60], R3 ;  /* 0x00006003000075a7 */ /* 0x0022e400080011ff */
[----:B---3--:R-:W-:Y:S05]  /*8a40*/  @!P0 NANOSLEEP.SYNCS 0x989680 ;  /* 0x009896800000895d */ /* 0x008fea0003900000 */
[----:B------:R-:W3:Y:S02]  /*8a50*/  @!P0 SYNCS.PHASECHK.TRANS64 P0, [R0+URZ+0x60], R3 ;  /* 0x00006003000085a7 */ /* 0x000ee400080010ff */
[----:B---3--:R-:W-:Y:S05]  /*8a60*/  @!P0 BRA `(.L_x_168) ;  /* 0xfffffffc00f08947 */ /* 0x008fea000383ffff */
[----:B------:R-:W-:Y:S05]  /*8a70*/  BRA `(.L_x_169) ;  /* 0xffffffc0008c7947 */ /* 0x000fea000383ffff */
.L_x_80:
[----:B-1----:R-:W-:-:S07]  /*8a80*/  MOV R0, UR7 ;  /* 0x0000000700007c02 */ /* 0x002fce0008000f00 */
.L_x_170:
[----:B-1----:R1:W3:Y:S02]  /*8a90*/  SYNCS.PHASECHK.TRANS64.TRYWAIT P0, [R0+URZ+0x68], R3 ;  /* 0x00006803000075a7 */ /* 0x0022e400080011ff */
[----:B---3--:R-:W-:Y:S05]  /*8aa0*/  @!P0 NANOSLEEP.SYNCS 0x989680 ;  /* 0x009896800000895d */ /* 0x008fea0003900000 */
[----:B------:R-:W3:Y:S02]  /*8ab0*/  @!P0 SYNCS.PHASECHK.TRANS64 P0, [R0+URZ+0x68], R3 ;  /* 0x00006803000085a7 */ /* 0x000ee400080010ff */
[----:B---3--:R-:W-:Y:S05]  /*8ac0*/  @!P0 BRA `(.L_x_170) ;  /* 0xfffffffc00f08947 */ /* 0x008fea000383ffff */
[----:B------:R-:W-:Y:S05]  /*8ad0*/  BRA `(.L_x_171) ;  /* 0xffffffc0007c7947 */ /* 0x000fea000383ffff */
.L_x_81:
[----:B-1----:R-:W-:-:S07]  /*8ae0*/  MOV R0, UR7 ;  /* 0x0000000700007c02 */ /* 0x002fce0008000f00 */
.L_x_172:
[----:B-1----:R1:W3:Y:S02]  /*8af0*/  SYNCS.PHASECHK.TRANS64.TRYWAIT P0, [R0+URZ+0x70], R3 ;  /* 0x00007003000075a7 */ /* 0x0022e400080011ff */
[----:B---3--:R-:W-:Y:S05]  /*8b00*/  @!P0 NANOSLEEP.SYNCS 0x989680 ;  /* 0x009896800000895d */ /* 0x008fea0003900000 */
[----:B------:R-:W3:Y:S02]  /*8b10*/  @!P0 SYNCS.PHASECHK.TRANS64 P0, [R0+URZ+0x70], R3 ;  /* 0x00007003000085a7 */ /* 0x000ee400080010ff */
[----:B---3--:R-:W-:Y:S05]  /*8b20*/  @!P0 BRA `(.L_x_172) ;  /* 0xfffffffc00f08947 */ /* 0x008fea000383ffff */
[----:B------:R-:W-:Y:S05]  /*8b30*/  BRA `(.L_x_173) ;  /* 0xffffffc0006c7947 */ /* 0x000fea000383ffff */
.L_x_83:
[----:B--2---:R2:W4:Y:S02]  /*8b40*/  SYNCS.PHASECHK.TRANS64.TRYWAIT P0, [R0+URZ+0x90], R3 ;  /* 0x00009003000075a7 */ /* 0x00452400080011ff */
[----:B----4-:R-:W-:Y:S05]  /*8b50*/  @!P0 NANOSLEEP.SYNCS 0x989680 ;  /* 0x009896800000895d */ /* 0x010fea0003900000 */
[----:B------:R-:W4:Y:S02]  /*8b60*/  @!P0 SYNCS.PHASECHK.TRANS64 P0, [R0+URZ+0x90], R3 ;  /* 0x00009003000085a7 */ /* 0x000f2400080010ff */
[----:B----4-:R-:W-:Y:S05]  /*8b70*/  @!P0 BRA `(.L_x_83) ;  /* 0xfffffffc00f08947 */ /* 0x010fea000383ffff */
[----:B------:R-:W-:Y:S05]  /*8b80*/  BRA `(.L_x_174) ;  /* 0xffffffc400407947 */ /* 0x000fea000383ffff */
.L_x_94:
[----:B-1----:R-:W-:Y:S04]  /*8b90*/  MOV R2, UR48 ;  /* 0x0000003000027c02 */ /* 0x002fe80008000f00 */
[----:B------:R1:W3:Y:S03]  /*8ba0*/  SYNCS.PHASECHK.TRANS64.TRYWAIT P1, [R2+URZ+0x40], R3 ;  /* 0x00004003020075a7 */ /* 0x0002e600080211ff */
[----:B---3--:R-:W-:Y:S05]  /*8bb0*/  @!P1 NANOSLEEP.SYNCS 0x989680 ;  /* 0x009896800000995d */ /* 0x008fea0003900000 */
[----:B------:R-:W3:Y:S02]  /*8bc0*/  @!P1 SYNCS.PHASECHK.TRANS64 P1, [R2+URZ+0x40], R3 ;  /* 0x00004003020095a7 */ /* 0x000ee400080210ff */
[----:B---3--:R-:W-:Y:S05]  /*8bd0*/  @!P1 BRA `(.L_x_94) ;  /* 0xfffffffc00ec9947 */ /* 0x008fea000383ffff */
[----:B------:R-:W-:Y:S05]  /*8be0*/  BRA `(.L_x_93) ;  /* 0xffffffd0004c7947 */ /* 0x000fea000383ffff */
.L_x_96:
[----:B-1----:R1:W4:Y:S02]  /*8bf0*/  SYNCS.PHASECHK.TRANS64.TRYWAIT P0, [R79+URZ+0xb0], R0 ;  /* 0x0000b0004f0075a7 */ /* 0x00232400080011ff */
[----:B----4-:R-:W-:Y:S05]  /*8c00*/  @!P0 NANOSLEEP.SYNCS 0x989680 ;  /* 0x009896800000895d */ /* 0x010fea0003900000 */
[----:B------:R-:W4:Y:S02]  /*8c10*/  @!P0 SYNCS.PHASECHK.TRANS64 P0, [R79+URZ+0xb0], R0 ;  /* 0x0000b0004f0085a7 */ /* 0x000f2400080010ff */
[----:B----4-:R-:W-:Y:S05]  /*8c20*/  @!P0 BRA `(.L_x_96) ;  /* 0xfffffffc00f08947 */ /* 0x010fea000383ffff */
[----:B------:R-:W-:Y:S05]  /*8c30*/  BRA `(.L_x_95) ;  /* 0xffffffd000707947 */ /* 0x000fea000383ffff */
.L_x_105:
[----:B--2---:R2:W4:Y:S02]  /*8c40*/  SYNCS.PHASECHK.TRANS64.TRYWAIT P0, [R3+URZ+0x40], R0 ;  /* 0x00004000030075a7 */ /* 0x00452400080011ff */
[----:B----4-:R-:W-:Y:S05]  /*8c50*/  @!P0 NANOSLEEP.SYNCS 0x989680 ;  /* 0x009896800000895d */ /* 0x010fea0003900000 */
[----:B------:R-:W4:Y:S02]  /*8c60*/  @!P0 SYNCS.PHASECHK.TRANS64 P0, [R3+URZ+0x40], R0 ;  /* 0x00004000030085a7 */ /* 0x000f2400080010ff */
[----:B----4-:R-:W-:Y:S05]  /*8c70*/  @!P0 BRA `(.L_x_105) ;  /* 0xfffffffc00f08947 */ /* 0x010fea000383ffff */
[----:B------:R-:W-:Y:S05]  /*8c80*/  BRA `(.L_x_104) ;  /* 0xffffffd8005c7947 */ /* 0x000fea000383ffff */
.L_x_113:
[----:B--2---:R2:W4:Y:S02]  /*8c90*/  SYNCS.PHASECHK.TRANS64.TRYWAIT P0, [R83+URZ+0x40], R4 ;  /* 0x00004004530075a7 */ /* 0x00452400080011ff */
[----:B----4-:R-:W-:Y:S05]  /*8ca0*/  @!P0 NANOSLEEP.SYNCS 0x989680 ;  /* 0x009896800000895d */ /* 0x010fea0003900000 */
[----:B------:R-:W4:Y:S02]  /*8cb0*/  @!P0 SYNCS.PHASECHK.TRANS64 P0, [R83+URZ+0x40], R4 ;  /* 0x00004004530085a7 */ /* 0x000f2400080010ff */
[----:B----4-:R-:W-:Y:S05]  /*8cc0*/  @!P0 BRA `(.L_x_113) ;  /* 0xfffffffc00f08947 */ /* 0x010fea000383ffff */
[----:B------:R-:W-:Y:S05]  /*8cd0*/  BRA `(.L_x_112) ;  /* 0xffffffe000687947 */ /* 0x000fea000383ffff */
.L_x_121:
[----:B--2---:R2:W4:Y:S02]  /*8ce0*/  SYNCS.PHASECHK.TRANS64.TRYWAIT P0, [R88+URZ+0x40], R3 ;  /* 0x00004003580075a7 */ /* 0x00452400080011ff */
[----:B----4-:R-:W-:Y:S05]  /*8cf0*/  @!P0 NANOSLEEP.SYNCS 0x989680 ;  /* 0x009896800000895d */ /* 0x010fea0003900000 */
[----:B------:R-:W4:Y:S02]  /*8d00*/  @!P0 SYNCS.PHASECHK.TRANS64 P0, [R88+URZ+0x40], R3 ;  /* 0x00004003580085a7 */ /* 0x000f2400080010ff */
[----:B----4-:R-:W-:Y:S05]  /*8d10*/  @!P0 BRA `(.L_x_121) ;  /* 0xfffffffc00f08947 */ /* 0x010fea000383ffff */
[----:B------:R-:W-:Y:S05]  /*8d20*/  BRA `(.L_x_120) ;  /* 0xffffffe800747947 */ /* 0x000fea000383ffff */
        .weak           $__internal_0_$__cuda_sm10x_tcgen05_guardrail_trap_col_being_dealloced_not_returned_by_alloc
        .type           $__internal_0_$__cuda_sm10x_tcgen05_guardrail_trap_col_being_dealloced_not_returned_by_alloc,@function
        .size           $__internal_0_$__cuda_sm10x_tcgen05_guardrail_trap_col_being_dealloced_not_returned_by_alloc,($__internal_1_$__cuda_sm10x_tcgen05_guardrail_trap_phase_invalid_during_alloc - $__internal_0_$__cuda_sm10x_tcgen05_guardrail_trap_col_being_dealloced_not_returned_by_alloc)
$__internal_0_$__cuda_sm10x_tcgen05_guardrail_trap_col_being_dealloced_not_returned_by_alloc:
[----:B------:R-:W-:Y:S05]  /*8d30*/  BPT.TRAP 0x1 ;  /* 0x000000040000795c */ /* 0x000fea0000300000 */
[----:B------:R-:W-:-:S04]  /*8d40*/  HFMA2 R3, -RZ, RZ, 0, 0 ;  /* 0x00000000ff037431 */ /* 0x000fc800000001ff */
[----:B------:R-:W-:Y:S05]  /*8d50*/  RET.REL.NODEC R2 `(_ZN7cutlass13device_kernelINS_4gemm6kernel13GemmUniversalIN4cute5tupleIJiiiiEEENS1_10collective13CollectiveMmaINS1_35MainloopSm100TmaUmmaWarpSpecializedILi4ELi2ELi4ENS5_IJNS4_1CILi1EEESB_SB_EEEEENS5_IJNSA_ILi64EEENSA_ILi128EEESF_EEENS_10bfloat16_tENS5_IJlSB_lEEESH_SI_NS4_8TiledMMAINS4_8MMA_AtomIJNS4_20SM100_MMA_F16BF16_SSISH_SH_fLi64ELi128ELNS4_4UMMA5MajorE0ELSN_0ELNSM_7ScaleInE0ELSO_0EEEEEENS4_6LayoutISC_NS5_IJNSA_ILi0EEESS_SS_EEEEENS5_IJNS4_10UnderscoreESV_SV_EEEEENS4_13SM90_TMA_LOADENS4_14ComposedLayoutINS4_7SwizzleILi3ELi4ELi3EEENS4_18smem_ptr_flag_bitsILi16EEENSR_INS5_IJNSA_ILi8EEESE_EEENS5_IJSE_SB_EEEEEEEvNS4_8identityESY_S18_vS19_EENS_8epilogue10collective18CollectiveEpilogueINS1B_23Sm100TmaWarpSpecializedILi4ELi2ELi16ELb1ELb0EEEJSG_NS5_IJNSR_ISE_SB_EENSR_INSA_ILi32EEESB_EEEEESH_SI_SH_SI_NS1B_6fusion15FusionCallbacksIS1F_NS1K_17LinearCombinationISH_fSH_fLNS_15FloatRoundStyleE2EEESG_S1J_JEEENS4_5SM1004TMEM4LOAD26SM100_TMEM_LOAD_16dp256b4xESY_NSZ_INS10_ILi2ELi4ELi3EEES13_NSR_INS5_IJS14_S1H_EEENS5_IJS1H_SB_EEEEEEENS4_17SM75_U32x4_LDSM_NENS4_14SM90_TMA_STOREES1Y_NS4_17SM90_U32x4_STSM_NENS4_39AutoVectorizingCopyWithAssumedAlignmentILi128EEEEEEvvEEEEvNT_6ParamsE) ;  /* 0xffffff7002a87950 */ /* 0x000fea0003c3ffff */
        .weak           $__internal_1_$__cuda_sm10x_tcgen05_guardrail_trap_phase_invalid_during_alloc
        .type           $__internal_1_$__cuda_sm10x_tcgen05_guardrail_trap_phase_invalid_during_alloc,@function
        .size           $__internal_1_$__cuda_sm10x_tcgen05_guardrail_trap_phase_invalid_during_alloc,($__internal_2_$__cuda_sm10x_tcgen05_guardrail_trap_unallocated_columns_being_dealloced - $__internal_1_$__cuda_sm10x_tcgen05_guardrail_trap_phase_invalid_during_alloc)
$__internal_1_$__cuda_sm10x_tcgen05_guardrail_trap_phase_invalid_during_alloc:
[----:B------:R-:W-:Y:S05]  /*8d60*/  BPT.TRAP 0x1 ;  /* 0x000000040000795c */ /* 0x000fea0000300000 */
[----:B------:R-:W-:-:S04]  /*8d70*/  MOV R3, 0x0 ;  /* 0x0000000000037802 */ /* 0x000fc80000000f00 */
[----:B------:R-:W-:Y:S05]  /*8d80*/  RET.REL.NODEC R2 `(_ZN7cutlass13device_kernelINS_4gemm6kernel13GemmUniversalIN4cute5tupleIJiiiiEEENS1_10collective13CollectiveMmaINS1_35MainloopSm100TmaUmmaWarpSpecializedILi4ELi2ELi4ENS5_IJNS4_1CILi1EEESB_SB_EEEEENS5_IJNSA_ILi64EEENSA_ILi128EEESF_EEENS_10bfloat16_tENS5_IJlSB_lEEESH_SI_NS4_8TiledMMAINS4_8MMA_AtomIJNS4_20SM100_MMA_F16BF16_SSISH_SH_fLi64ELi128ELNS4_4UMMA5MajorE0ELSN_0ELNSM_7ScaleInE0ELSO_0EEEEEENS4_6LayoutISC_NS5_IJNSA_ILi0EEESS_SS_EEEEENS5_IJNS4_10UnderscoreESV_SV_EEEEENS4_13SM90_TMA_LOADENS4_14ComposedLayoutINS4_7SwizzleILi3ELi4ELi3EEENS4_18smem_ptr_flag_bitsILi16EEENSR_INS5_IJNSA_ILi8EEESE_EEENS5_IJSE_SB_EEEEEEEvNS4_8identityESY_S18_vS19_EENS_8epilogue10collective18CollectiveEpilogueINS1B_23Sm100TmaWarpSpecializedILi4ELi2ELi16ELb1ELb0EEEJSG_NS5_IJNSR_ISE_SB_EENSR_INSA_ILi32EEESB_EEEEESH_SI_SH_SI_NS1B_6fusion15FusionCallbacksIS1F_NS1K_17LinearCombinationISH_fSH_fLNS_15FloatRoundStyleE2EEESG_S1J_JEEENS4_5SM1004TMEM4LOAD26SM100_TMEM_LOAD_16dp256b4xESY_NSZ_INS10_ILi2ELi4ELi3EEES13_NSR_INS5_IJS14_S1H_EEENS5_IJS1H_SB_EEEEEEENS4_17SM75_U32x4_LDSM_NENS4_14SM90_TMA_STOREES1Y_NS4_17SM90_U32x4_STSM_NENS4_39AutoVectorizingCopyWithAssumedAlignmentILi128EEEEEEvvEEEEvNT_6ParamsE) ;  /* 0xffffff70029c7950 */ /* 0x000fea0003c3ffff */
        .weak           $__internal_2_$__cuda_sm10x_tcgen05_guardrail_trap_unallocated_columns_being_dealloced
        .type           $__internal_2_$__cuda_sm10x_tcgen05_guardrail_trap_unallocated_columns_being_dealloced,@function
        .size           $__internal_2_$__cuda_sm10x_tcgen05_guardrail_trap_unallocated_columns_being_dealloced,(.L_x_176 - $__internal_2_$__cuda_sm10x_tcgen05_guardrail_trap_unallocated_columns_being_dealloced)
$__internal_2_$__cuda_sm10x_tcgen05_guardrail_trap_unallocated_columns_being_dealloced:
[----:B------:R-:W-:Y:S05]  /*8d90*/  BPT.TRAP 0x1 ;  /* 0x000000040000795c */ /* 0x000fea0000300000 */
[----:B------:R-:W-:-:S04]  /*8da0*/  HFMA2 R3, -RZ, RZ, 0, 0 ;  /* 0x00000000ff037431 */ /* 0x000fc800000001ff */
[----:B------:R-:W-:Y:S05]  /*8db0*/  RET.REL.NODEC R2 `(_ZN7cutlass13device_kernelINS_4gemm6kernel13GemmUniversalIN4cute5tupleIJiiiiEEENS1_10collective13CollectiveMmaINS1_35MainloopSm100TmaUmmaWarpSpecializedILi4ELi2ELi4ENS5_IJNS4_1CILi1EEESB_SB_EEEEENS5_IJNSA_ILi64EEENSA_ILi128EEESF_EEENS_10bfloat16_tENS5_IJlSB_lEEESH_SI_NS4_8TiledMMAINS4_8MMA_AtomIJNS4_20SM100_MMA_F16BF16_SSISH_SH_fLi64ELi128ELNS4_4UMMA5MajorE0ELSN_0ELNSM_7ScaleInE0ELSO_0EEEEEENS4_6LayoutISC_NS5_IJNSA_ILi0EEESS_SS_EEEEENS5_IJNS4_10UnderscoreESV_SV_EEEEENS4_13SM90_TMA_LOADENS4_14ComposedLayoutINS4_7SwizzleILi3ELi4ELi3EEENS4_18smem_ptr_flag_bitsILi16EEENSR_INS5_IJNSA_ILi8EEESE_EEENS5_IJSE_SB_EEEEEEEvNS4_8identityESY_S18_vS19_EENS_8epilogue10collective18CollectiveEpilogueINS1B_23Sm100TmaWarpSpecializedILi4ELi2ELi16ELb1ELb0EEEJSG_NS5_IJNSR_ISE_SB_EENSR_INSA_ILi32EEESB_EEEEESH_SI_SH_SI_NS1B_6fusion15FusionCallbacksIS1F_NS1K_17LinearCombinationISH_fSH_fLNS_15FloatRoundStyleE2EEESG_S1J_JEEENS4_5SM1004TMEM4LOAD26SM100_TMEM_LOAD_16dp256b4xESY_NSZ_INS10_ILi2ELi4ELi3EEES13_NSR_INS5_IJS14_S1H_EEENS5_IJS1H_SB_EEEEEEENS4_17SM75_U32x4_LDSM_NENS4_14SM90_TMA_STOREES1Y_NS4_17SM90_U32x4_STSM_NENS4_39AutoVectorizingCopyWithAssumedAlignmentILi128EEEEEEvvEEEEvNT_6ParamsE) ;  /* 0xffffff7002907950 */ /* 0x000fea0003c3ffff */
.L_x_175:
[----:B------:R-:W-:-:S00]  /*8dc0*/  BRA `(.L_x_175) ;  /* 0xfffffffc00fc7947 */ /* 0x000fc0000383ffff */
[----:B------:R-:W-:-:S00]  /*8dd0*/  NOP ;  /* 0x0000000000007918 */ /* 0x000fc00000000000 */
        /* <DEDUP_REMOVED lines=10> */
.L_x_176:


//--------------------- .nv.global.init           --------------------------
	.section	.nv.global.init,"aw",@progbits
.nv.global.init:
	.type		$str$27,@object
	.size		$str$27,($str$28 - $str$27)
$str$27:
        /*0000*/ 	.byte	0x28, 0x61, 0x64, 0x64, 0x72, 0x65, 0x73, 0x73, 0x20, 0x26, 0x20, 0x6d, 0x61, 0x73, 0x6b, 0x29
        /*0010*/ 	.byte	0x20, 0x3d, 0x3d, 0x20, 0x30, 0x00
	.type		$str$28,@object
	.size		$str$28,($str$26 - $str$28)
$str$28:
        /*0016*/ 	.byte	0x2f, 0x74, 0x6d, 0x70, 0x2f, 0x63, 0x75, 0x74, 0x6c, 0x61, 0x73, 0x73, 0x5f, 0x73, 0x77, 0x65
        /*0026*/ 	.byte	0x65, 0x70, 0x5f, 0x73, 0x72, 0x63, 0x2f, 0x69, 0x6e, 0x63, 0x6c, 0x75, 0x64, 0x65, 0x2f, 0x63
        /*0036*/ 	.byte	0x75, 0x74, 0x65, 0x2f, 0x70, 0x6f, 0x69, 0x6e, 0x74, 0x65, 0x72, 0x5f, 0x66, 0x6c, 0x61, 0x67
        /*0046*/ 	.byte	0x67, 0x65, 0x64, 0x2e, 0x68, 0x70, 0x70, 0x00
	.type		$str$26,@object
	.size		$str$26,($str$25 - $str$26)
$str$26:
        /*004e*/ 	.byte	0x2f, 0x74, 0x6d, 0x70, 0x2f, 0x63, 0x75, 0x74, 0x6c, 0x61, 0x73, 0x73, 0x5f, 0x73, 0x77, 0x65
        /*005e*/ 	.byte	0x65, 0x70, 0x5f, 0x73, 0x72, 0x63, 0x2f, 0x69, 0x6e, 0x63, 0x6c, 0x75, 0x64, 0x65, 0x2f, 0x63
        /*006e*/ 	.byte	0x75, 0x74, 0x65, 0x2f, 0x61, 0x74, 0x6f, 0x6d, 0x2f, 0x63, 0x6f, 0x70, 0x79, 0x5f, 0x74, 0x72
        /*007e*/ 	.byte	0x61, 0x69, 0x74, 0x73, 0x5f, 0x73, 0x6d, 0x31, 0x30, 0x30, 0x2e, 0x68, 0x70, 0x70, 0x00
	.type		$str$25,@object
	.size		$str$25,(__unnamed_1 - $str$25)
$str$25:
        /*008d*/ 	.byte	0x28, 0x28, 0x75, 0x69, 0x6e, 0x74, 0x33, 0x32, 0x5f, 0x74, 0x28, 0x74, 0x68, 0x72, 0x65, 0x61
        /*009d*/ 	.byte	0x64, 0x49, 0x64, 0x78, 0x2e, 0x78, 0x29, 0x20, 0x2f, 0x20, 0x33, 0x32, 0x29, 0x20, 0x25, 0x20
        /*00ad*/ 	.byte	0x34, 0x29, 0x20, 0x3d, 0x3d, 0x20, 0x28, 0x28, 0x28, 0x74, 0x6d, 0x65, 0x6d, 0x5f, 0x61, 0x64
        /*00bd*/ 	.byte	0x64, 0x72, 0x20, 0x3e, 0x3e, 0x20, 0x31, 0x36, 0x29, 0x20, 0x2f, 0x20, 0x33, 0x32, 0x29, 0x20
        /*00cd*/ 	.byte	0x25, 0x20, 0x34, 0x29, 0x00
	.type		__unnamed_1,@object
	.size		__unnamed_1,(__unnamed_2 - __unnamed_1)
__unnamed_1:
        /*00d2*/ 	.byte	0x61, 0x75, 0x74, 0x6f, 0x20, 0x63, 0x75, 0x74, 0x65, 0x3a, 0x3a, 0x61, 0x73, 0x5f, 0x70, 0x6f
        /* <DEDUP_REMOVED lines=24> */
        /*0262*/ 	.byte	0x30, 0x34, 0x38, 0x3e, 0x3e, 0x3e, 0x3e, 0x5d, 0x00
	.type		__unnamed_2,@object
	.size		__unnamed_2,(.L_2 - __unnamed_2)
__unnamed_2:
        /* <DEDUP_REMOVED lines=45> */
        /*053b*/ 	.byte	0x3e, 0x3e, 0x3e, 0x5d, 0x00
.L_2:


//--------------------- .nv.shared._ZN7cutlass13device_kernelINS_4gemm6kernel13GemmUniversalIN4cute5tupleIJiiiiEEENS1_10collective13CollectiveMmaINS1_35MainloopSm100TmaUmmaWarpSpecializedILi4ELi2ELi4ENS5_IJNS4_1CILi1EEESB_SB_EEEEENS5_IJNSA_ILi64EEENSA_ILi128EEESF_EEENS_10bfloat16_tENS5_IJlSB_lEEESH_SI_NS4_8TiledMMAINS4_8MMA_AtomIJNS4_20SM100_MMA_F16BF16_SSISH_SH_fLi64ELi128ELNS4_4UMMA5MajorE0ELSN_0ELNSM_7ScaleInE0ELSO_0EEEEEENS4_6LayoutISC_NS5_IJNSA_ILi0EEESS_SS_EEEEENS5_IJNS4_10UnderscoreESV_SV_EEEEENS4_13SM90_TMA_LOADENS4_14ComposedLayoutINS4_7SwizzleILi3ELi4ELi3EEENS4_18smem_ptr_flag_bitsILi16EEENSR_INS5_IJNSA_ILi8EEESE_EEENS5_IJSE_SB_EEEEEEEvNS4_8identityESY_S18_vS19_EENS_8epilogue10collective18CollectiveEpilogueINS1B_23Sm100TmaWarpSpecializedILi4ELi2ELi16ELb1ELb0EEEJSG_NS5_IJNSR_ISE_SB_EENSR_INSA_ILi32EEESB_EEEEESH_SI_SH_SI_NS1B_6fusion15FusionCallbacksIS1F_NS1K_17LinearCombinationISH_fSH_fLNS_15FloatRoundStyleE2EEESG_S1J_JEEENS4_5SM1004TMEM4LOAD26SM100_TMEM_LOAD_16dp256b4xESY_NSZ_INS10_ILi2ELi4ELi3EEES13_NSR_INS5_IJS14_S1H_EEENS5_IJS1H_SB_EEEEEEENS4_17SM75_U32x4_LDSM_NENS4_14SM90_TMA_STOREES1Y_NS4_17SM90_U32x4_STSM_NENS4_39AutoVectorizingCopyWithAssumedAlignmentILi128EEEEEEvvEEEEvNT_6ParamsE --------------------------
	.section	.nv.shared._ZN7cutlass13device_kernelINS_4gemm6kernel13GemmUniversalIN4cute5tupleIJiiiiEEENS1_10collective13CollectiveMmaINS1_35MainloopSm100TmaUmmaWarpSpecializedILi4ELi2ELi4ENS5_IJNS4_1CILi1EEESB_SB_EEEEENS5_IJNSA_ILi64EEENSA_ILi128EEESF_EEENS_10bfloat16_tENS5_IJlSB_lEEESH_SI_NS4_8TiledMMAINS4_8MMA_AtomIJNS4_20SM100_MMA_F16BF16_SSISH_SH_fLi64ELi128ELNS4_4UMMA5MajorE0ELSN_0ELNSM_7ScaleInE0ELSO_0EEEEEENS4_6LayoutISC_NS5_IJNSA_ILi0EEESS_SS_EEEEENS5_IJNS4_10UnderscoreESV_SV_EEEEENS4_13SM90_TMA_LOADENS4_14ComposedLayoutINS4_7SwizzleILi3ELi4ELi3EEENS4_18smem_ptr_flag_bitsILi16EEENSR_INS5_IJNSA_ILi8EEESE_EEENS5_IJSE_SB_EEEEEEEvNS4_8identityESY_S18_vS19_EENS_8epilogue10collective18CollectiveEpilogueINS1B_23Sm100TmaWarpSpecializedILi4ELi2ELi16ELb1ELb0EEEJSG_NS5_IJNSR_ISE_SB_EENSR_INSA_ILi32EEESB_EEEEESH_SI_SH_SI_NS1B_6fusion15FusionCallbacksIS1F_NS1K_17LinearCombinationISH_fSH_fLNS_15FloatRoundStyleE2EEESG_S1J_JEEENS4_5SM1004TMEM4LOAD26SM100_TMEM_LOAD_16dp256b4xESY_NSZ_INS10_ILi2ELi4ELi3EEES13_NSR_INS5_IJS14_S1H_EEENS5_IJS1H_SB_EEEEEEENS4_17SM75_U32x4_LDSM_NENS4_14SM90_TMA_STOREES1Y_NS4_17SM90_U32x4_STSM_NENS4_39AutoVectorizingCopyWithAssumedAlignmentILi128EEEEEEvvEEEEvNT_6ParamsE,"aw",@nobits
	.sectionflags	@""
	.align	16
	.zero		1024


//--------------------- .nv.shared.reserved.0     --------------------------
	.section	.nv.shared.reserved.0,"aw",@nobits
	.weak		__nv_reservedSMEM_offset_0_alias
	.size		__nv_reservedSMEM_offset_0_alias, 0, 64
	.other		__nv_reservedSMEM_offset_0_alias,@"STO_CUDA_RESERVED_SHARED STV_DEFAULT"
__nv_reservedSMEM_offset_0_alias:
	.zero		0
.nv.shared.reserved.0:
	.zero		64
	.weak		__nv_reservedSMEM_tcgen05_partition
	.type		__nv_reservedSMEM_tcgen05_partition,@object
	.size		__nv_reservedSMEM_tcgen05_partition,(.L_0 - __nv_reservedSMEM_tcgen05_partition)
__nv_reservedSMEM_tcgen05_partition:
	.zero		32
.L_0:


//--------------------- .nv.global                --------------------------
	.section	.nv.global,"aw",@nobits
.nv.global:
	.type		_ZN40_INTERNAL_63b6c82d_4_k_cu_5a56dace_329424cute1_E,@object
	.size		_ZN40_INTERNAL_63b6c82d_4_k_cu_5a56dace_329424cute1_E,(_ZN40_INTERNAL_63b6c82d_4_k_cu_5a56dace_329424cuda3std3__45__cpo6cbeginE - _ZN40_INTERNAL_63b6c82d_4_k_cu_5a56dace_329424cute1_E)
_ZN40_INTERNAL_63b6c82d_4_k_cu_5a56dace_329424cute1_E:
	.zero		1
	.type		_ZN40_INTERNAL_63b6c82d_4_k_cu_5a56dace_329424cuda3std3__45__cpo6cbeginE,@object
	.size		_ZN40_INTERNAL_63b6c82d_4_k_cu_5a56dace_329424cuda3std3__45__cpo6cbeginE,(_ZN40_INTERNAL_63b6c82d_4_k_cu_5a56dace_329424cuda3std3__48in_placeE - _ZN40_INTERNAL_63b6c82d_4_k_cu_5a56dace_329424cuda3std3__45__cpo6cbeginE)
_ZN40_INTERNAL_63b6c82d_4_k_cu_5a56dace_329424cuda3std3__45__cpo6cbeginE:
	.zero		1
	.type		_ZN40_INTERNAL_63b6c82d_4_k_cu_5a56dace_329424cuda3std3__48in_placeE,@object
	.size		_ZN40_INTERNAL_63b6c82d_4_k_cu_5a56dace_329424cuda3std3__48in_placeE,(_ZN40_INTERNAL_63b6c82d_4_k_cu_5a56dace_329424cuda3std6ranges3__45__cpo9iter_moveE - _ZN40_INTERNAL_63b6c82d_4_k_cu_5a56dace_329424cuda3std3__48in_placeE)
_ZN40_INTERNAL_63b6c82d_4_k_cu_5a56dace_329424cuda3std3__48in_placeE:
	.zero		1
	.type		_ZN40_INTERNAL_63b6c82d_4_k_cu_5a56dace_329424cuda3std6ranges3__45__cpo9iter_moveE,@object
	.size		_ZN40_INTERNAL_63b6c82d_4_k_cu_5a56dace_329424cuda3std6ranges3__45__cpo9iter_moveE,(_ZN40_INTERNAL_63b6c82d_4_k_cu_5a56dace_329424cuda3std3__45__cpo5beginE - _ZN40_INTERNAL_63b6c82d_4_k_cu_5a56dace_329424cuda3std6ranges3__45__cpo9iter_moveE)
_ZN40_INTERNAL_63b6c82d_4_k_cu_5a56dace_329424cuda3std6ranges3__45__cpo9iter_moveE:
	.zero		1
	.type		_ZN40_INTERNAL_63b6c82d_4_k_cu_5a56dace_329424cuda3std3__45__cpo5beginE,@object
	.size		_ZN40_INTERNAL_63b6c82d_4_k_cu_5a56dace_329424cuda3std3__45__cpo5beginE,(_ZN40_INTERNAL_63b6c82d_4_k_cu_5a56dace_329424cuda3std3__442_GLOBAL__N__63b6c82d_4_k_cu_5a56dace_329426ignoreE - _ZN40_INTERNAL_63b6c82d_4_k_cu_5a56dace_329424cuda3std3__45__cpo5beginE)
_ZN40_INTERNAL_63b6c82d_4_k_cu_5a56dace_329424cuda3std3__45__cpo5beginE:
	.zero		1
	.type		_ZN40_INTERNAL_63b6c82d_4_k_cu_5a56dace_329424cuda3std3__442_GLOBAL__N__63b6c82d_4_k_cu_5a56dace_329426ignoreE,@object
	.size		_ZN40_INTERNAL_63b6c82d_4_k_cu_5a56dace_329424cuda3std3__442_GLOBAL__N__63b6c82d_4_k_cu_5a56dace_329426ignoreE,(_ZN40_INTERNAL_63b6c82d_4_k_cu_5a56dace_329424cute7productE - _ZN40_INTERNAL_63b6c82d_4_k_cu_5a56dace_329424cuda3std3__442_GLOBAL__N__63b6c82d_4_k_cu_5a56dace_329426ignoreE)
_ZN40_INTERNAL_63b6c82d_4_k_cu_5a56dace_329424cuda3std3__442_GLOBAL__N__63b6c82d_4_k_cu_5a56dace_329426ignoreE:
	.zero		1
	.type		_ZN40_INTERNAL_63b6c82d_4_k_cu_5a56dace_329424cute7productE,@object
	.size		_ZN40_INTERNAL_63b6c82d_4_k_cu_5a56dace_329424cute7productE,(_ZN40_INTERNAL_63b6c82d_4_k_cu_5a56dace_329424cuda3std3__45__cpo3endE - _ZN40_INTERNAL_63b6c82d_4_k_cu_5a56dace_329424cute7productE)
_ZN40_INTERNAL_63b6c82d_4_k_cu_5a56dace_329424cute7productE:
	.zero		1
	.type		_ZN40_INTERNAL_63b6c82d_4_k_cu_5a56dace_329424cuda3std3__45__cpo3endE,@object
	.size		_ZN40_INTERNAL_63b6c82d_4_k_cu_5a56dace_329424cuda3std3__45__cpo3endE,(_ZN40_INTERNAL_63b6c82d_4_k_cu_5a56dace_329424cuda3std3__419piecewise_constructE - _ZN40_INTERNAL_63b6c82d_4_k_cu_5a56dace_329424cuda3std3__45__cpo3endE)
_ZN40_INTERNAL_63b6c82d_4_k_cu_5a56dace_329424cuda3std3__45__cpo3endE:
	.zero		1
	.type		_ZN40_INTERNAL_63b6c82d_4_k_cu_5a56dace_329424cuda3std3__419piecewise_constructE,@object
	.size		_ZN40_INTERNAL_63b6c82d_4_k_cu_5a56dace_329424cuda3std3__419piecewise_constructE,(_ZN40_INTERNAL_63b6c82d_4_k_cu_5a56dace_329424cuda3std3__45__cpo4cendE - _ZN40_INTERNAL_63b6c82d_4_k_cu_5a56dace_329424cuda3std3__419piecewise_constructE)
_ZN40_INTERNAL_63b6c82d_4_k_cu_5a56dace_329424cuda3std3__419piecewise_constructE:
	.zero		1
	.type		_ZN40_INTERNAL_63b6c82d_4_k_cu_5a56dace_329424cuda3std3__45__cpo4cendE,@object
	.size		_ZN40_INTERNAL_63b6c82d_4_k_cu_5a56dace_329424cuda3std3__45__cpo4cendE,(_ZN40_INTERNAL_63b6c82d_4_k_cu_5a56dace_329424cuda3std6ranges3__45__cpo4swapE - _ZN40_INTERNAL_63b6c82d_4_k_cu_5a56dace_329424cuda3std3__45__cpo4cendE)
_ZN40_INTERNAL_63b6c82d_4_k_cu_5a56dace_329424cuda3std3__45__cpo4cendE:
	.zero		1
	.type		_ZN40_INTERNAL_63b6c82d_4_k_cu_5a56dace_329424cuda3std6ranges3__45__cpo4swapE,@object
	.size		_ZN40_INTERNAL_63b6c82d_4_k_cu_5a56dace_329424cuda3std6ranges3__45__cpo4swapE,(.L_10 - _ZN40_INTERNAL_63b6c82d_4_k_cu_5a56dace_329424cuda3std6ranges3__45__cpo4swapE)
_ZN40_INTERNAL_63b6c82d_4_k_cu_5a56dace_329424cuda3std6ranges3__45__cpo4swapE:
	.zero		1
.L_10:


//--------------------- .nv.constant0._ZN7cutlass13device_kernelINS_4gemm6kernel13GemmUniversalIN4cute5tupleIJiiiiEEENS1_10collective13CollectiveMmaINS1_35MainloopSm100TmaUmmaWarpSpecializedILi4ELi2ELi4ENS5_IJNS4_1CILi1EEESB_SB_EEEEENS5_IJNSA_ILi64EEENSA_ILi128EEESF_EEENS_10bfloat16_tENS5_IJlSB_lEEESH_SI_NS4_8TiledMMAINS4_8MMA_AtomIJNS4_20SM100_MMA_F16BF16_SSISH_SH_fLi64ELi128ELNS4_4UMMA5MajorE0ELSN_0ELNSM_7ScaleInE0ELSO_0EEEEEENS4_6LayoutISC_NS5_IJNSA_ILi0EEESS_SS_EEEEENS5_IJNS4_10UnderscoreESV_SV_EEEEENS4_13SM90_TMA_LOADENS4_14ComposedLayoutINS4_7SwizzleILi3ELi4ELi3EEENS4_18smem_ptr_flag_bitsILi16EEENSR_INS5_IJNSA_ILi8EEESE_EEENS5_IJSE_SB_EEEEEEEvNS4_8identityESY_S18_vS19_EENS_8epilogue10collective18CollectiveEpilogueINS1B_23Sm100TmaWarpSpecializedILi4ELi2ELi16ELb1ELb0EEEJSG_NS5_IJNSR_ISE_SB_EENSR_INSA_ILi32EEESB_EEEEESH_SI_SH_SI_NS1B_6fusion15FusionCallbacksIS1F_NS1K_17LinearCombinationISH_fSH_fLNS_15FloatRoundStyleE2EEESG_S1J_JEEENS4_5SM1004TMEM4LOAD26SM100_TMEM_LOAD_16dp256b4xESY_NSZ_INS10_ILi2ELi4ELi3EEES13_NSR_INS5_IJS14_S1H_EEENS5_IJS1H_SB_EEEEEEENS4_17SM75_U32x4_LDSM_NENS4_14SM90_TMA_STOREES1Y_NS4_17SM90_U32x4_STSM_NENS4_39AutoVectorizingCopyWithAssumedAlignmentILi128EEEEEEvvEEEEvNT_6ParamsE --------------------------
	.section	.nv.constant0._ZN7cutlass13device_kernelINS_4gemm6kernel13GemmUniversalIN4cute5tupleIJiiiiEEENS1_10collective13CollectiveMmaINS1_35MainloopSm100TmaUmmaWarpSpecializedILi4ELi2ELi4ENS5_IJNS4_1CILi1EEESB_SB_EEEEENS5_IJNSA_ILi64EEENSA_ILi128EEESF_EEENS_10bfloat16_tENS5_IJlSB_lEEESH_SI_NS4_8TiledMMAINS4_8MMA_AtomIJNS4_20SM100_MMA_F16BF16_SSISH_SH_fLi64ELi128ELNS4_4UMMA5MajorE0ELSN_0ELNSM_7ScaleInE0ELSO_0EEEEEENS4_6LayoutISC_NS5_IJNSA_ILi0EEESS_SS_EEEEENS5_IJNS4_10UnderscoreESV_SV_EEEEENS4_13SM90_TMA_LOADENS4_14ComposedLayoutINS4_7SwizzleILi3ELi4ELi3EEENS4_18smem_ptr_flag_bitsILi16EEENSR_INS5_IJNSA_ILi8EEESE_EEENS5_IJSE_SB_EEEEEEEvNS4_8identityESY_S18_vS19_EENS_8epilogue10collective18CollectiveEpilogueINS1B_23Sm100TmaWarpSpecializedILi4ELi2ELi16ELb1ELb0EEEJSG_NS5_IJNSR_ISE_SB_EENSR_INSA_ILi32EEESB_EEEEESH_SI_SH_SI_NS1B_6fusion15FusionCallbacksIS1F_NS1K_17LinearCombinationISH_fSH_fLNS_15FloatRoundStyleE2EEESG_S1J_JEEENS4_5SM1004TMEM4LOAD26SM100_TMEM_LOAD_16dp256b4xESY_NSZ_INS10_ILi2ELi4ELi3EEES13_NSR_INS5_IJS14_S1H_EEENS5_IJS1H_SB_EEEEEEENS4_17SM75_U32x4_LDSM_NENS4_14SM90_TMA_STOREES1Y_NS4_17SM90_U32x4_STSM_NENS4_39AutoVectorizingCopyWithAssumedAlignmentILi128EEEEEEvvEEEEvNT_6ParamsE,"a",@progbits
	.sectionflags	@""
	.align	4
.nv.constant0._ZN7cutlass13device_kernelINS_4gemm6kernel13GemmUniversalIN4cute5tupleIJiiiiEEENS1_10collective13CollectiveMmaINS1_35MainloopSm100TmaUmmaWarpSpecializedILi4ELi2ELi4ENS5_IJNS4_1CILi1EEESB_SB_EEEEENS5_IJNSA_ILi64EEENSA_ILi128EEESF_EEENS_10bfloat16_tENS5_IJlSB_lEEESH_SI_NS4_8TiledMMAINS4_8MMA_AtomIJNS4_20SM100_MMA_F16BF16_SSISH_SH_fLi64ELi128ELNS4_4UMMA5MajorE0ELSN_0ELNSM_7ScaleInE0ELSO_0EEEEEENS4_6LayoutISC_NS5_IJNSA_ILi0EEESS_SS_EEEEENS5_IJNS4_10UnderscoreESV_SV_EEEEENS4_13SM90_TMA_LOADENS4_14ComposedLayoutINS4_7SwizzleILi3ELi4ELi3EEENS4_18smem_ptr_flag_bitsILi16EEENSR_INS5_IJNSA_ILi8EEESE_EEENS5_IJSE_SB_EEEEEEEvNS4_8identityESY_S18_vS19_EENS_8epilogue10collective18CollectiveEpilogueINS1B_23Sm100TmaWarpSpecializedILi4ELi2ELi16ELb1ELb0EEEJSG_NS5_IJNSR_ISE_SB_EENSR_INSA_ILi32EEESB_EEEEESH_SI_SH_SI_NS1B_6fusion15FusionCallbacksIS1F_NS1K_17LinearCombinationISH_fSH_fLNS_15FloatRoundStyleE2EEESG_S1J_JEEENS4_5SM1004TMEM4LOAD26SM100_TMEM_LOAD_16dp256b4xESY_NSZ_INS10_ILi2ELi4ELi3EEES13_NSR_INS5_IJS14_S1H_EEENS5_IJS1H_SB_EEEEEEENS4_17SM75_U32x4_LDSM_NENS4_14SM90_TMA_STOREES1Y_NS4_17SM90_U32x4_STSM_NENS4_39AutoVectorizingCopyWithAssumedAlignmentILi128EEEEEEvvEEEEvNT_6ParamsE:
	.zero		2944


//--------------------- SYMBOLS --------------------------

	.type		.nv.reservedSmem.offset0,@object
	.size		.nv.reservedSmem.offset0,0x4
	.type		.nv.reservedSmem.cap,@object
	.size		.nv.reservedSmem.cap,0x4
	.type		__assertfail,@function
